	.target	sm_90a

	.elftype	@"ET_EXEC"


//--------------------- .note.nv.tkinfo           --------------------------
	.section	.note.nv.tkinfo,"",@"SHT_NOTE"
	.sectionflags	@"SHF_NOTE_NV_TKINFO"
	.tkinfo
        /*0018*/ 	.word	0x00000002
        /*0030*/ 	.string	""
        /*0030*/ 	.string	"ptxas"
        /*0030*/ 	.string	"Cuda compilation tools, release 13.0, V13.0.88"
        /*0030*/ 	.string	"Build cuda_13.0.r13.0/compiler.36424714_0"
        /*0030*/ 	.string	"-arch sm_90a -m 64 "



//--------------------- .note.nv.cuinfo           --------------------------
	.section	.note.nv.cuinfo,"",@"SHT_NOTE"
	.sectionflags	@"SHF_NOTE_NV_CUINFO"
        /*0018*/ 	.short	0x0002
        /*001a*/ 	.short	0x005a
        /*001c*/ 	.short	0x0082
	.zero		2


//--------------------- .nv.info                  --------------------------
	.section	.nv.info,"",@"SHT_CUDA_INFO"
	.align	4


	//----- nvinfo : EIATTR_REGCOUNT
	.align		4
        /*0000*/ 	.byte	0x04, 0x2f
        /*0002*/ 	.short	(.L_15 - .L_14)
	.align		4
.L_14:
        /*0004*/ 	.word	index@(_ZN7cutlass13device_kernelINS_4gemm6kernel13GemmUniversalIN4cute5tupleIJiiiiEEENS1_10collective13CollectiveMmaINS1_34MainloopSm90TmaGmmaWarpSpecializedILi5ENS5_IJNS4_1CILi1EEENSA_ILi2EEESB_EEENS1_35KernelTmaWarpSpecializedCooperativeEEENS5_IJNSA_ILi256EEENSA_ILi64EEENSA_ILi32EEEEEENS_10bfloat16_tENS5_IJlSB_lEEESK_SL_NS4_8TiledMMAINS4_8MMA_AtomIJNS4_4SM904GMMA27MMA_64x64x16_F32BF16BF16_SSILNSP_5MajorE0ELSR_0ELNSP_7ScaleInE1ELSS_1EEEEEENS4_6LayoutINS5_IJSC_SB_SB_EEENS5_IJSB_NSA_ILi0EEESX_EEEEENS5_IJNS4_10UnderscoreES10_S10_EEEEENS4_23SM90_TMA_LOAD_MULTICASTENS4_14ComposedLayoutINS4_7SwizzleILi2ELi4ELi3EEENS4_18smem_ptr_flag_bitsILi16EEENSV_INS5_IJNSA_ILi8EEESI_EEENS5_IJSI_SB_EEEEEEEvNS4_8identityENS4_13SM90_TMA_LOADES1D_vS1E_EENS_8epilogue10collective6detail29Sm90TmaWarpSpecializedAdapterINS1I_15DefaultEpilogueISK_SL_SL_NS1H_6thread17LinearCombinationISK_Li1EffLNS1M_9ScaleType4KindE0ELNS_15FloatRoundStyleE2ESK_EENS1_15EpilogueDefaultEEEEEvvEEEEvNT_6ParamsE)
        /*0008*/ 	.word	0x000000a8


	//----- nvinfo : EIATTR_FRAME_SIZE
	.align		4
.L_15:
        /*000c*/ 	.byte	0x04, 0x11
        /*000e*/ 	.short	(.L_17 - .L_16)
	.align		4
.L_16:
        /*0010*/ 	.word	index@(_ZN7cutlass13device_kernelINS_4gemm6kernel13GemmUniversalIN4cute5tupleIJiiiiEEENS1_10collective13CollectiveMmaINS1_34MainloopSm90TmaGmmaWarpSpecializedILi5ENS5_IJNS4_1CILi1EEENSA_ILi2EEESB_EEENS1_35KernelTmaWarpSpecializedCooperativeEEENS5_IJNSA_ILi256EEENSA_ILi64EEENSA_ILi32EEEEEENS_10bfloat16_tENS5_IJlSB_lEEESK_SL_NS4_8TiledMMAINS4_8MMA_AtomIJNS4_4SM904GMMA27MMA_64x64x16_F32BF16BF16_SSILNSP_5MajorE0ELSR_0ELNSP_7ScaleInE1ELSS_1EEEEEENS4_6LayoutINS5_IJSC_SB_SB_EEENS5_IJSB_NSA_ILi0EEESX_EEEEENS5_IJNS4_10UnderscoreES10_S10_EEEEENS4_23SM90_TMA_LOAD_MULTICASTENS4_14ComposedLayoutINS4_7SwizzleILi2ELi4ELi3EEENS4_18smem_ptr_flag_bitsILi16EEENSV_INS5_IJNSA_ILi8EEESI_EEENS5_IJSI_SB_EEEEEEEvNS4_8identityENS4_13SM90_TMA_LOADES1D_vS1E_EENS_8epilogue10collective6detail29Sm90TmaWarpSpecializedAdapterINS1I_15DefaultEpilogueISK_SL_SL_NS1H_6thread17LinearCombinationISK_Li1EffLNS1M_9ScaleType4KindE0ELNS_15FloatRoundStyleE2ESK_EENS1_15EpilogueDefaultEEEEEvvEEEEvNT_6ParamsE)
        /*0014*/ 	.word	0x00000000


	//----- nvinfo : EIATTR_MIN_STACK_SIZE
	.align		4
.L_17:
        /*0018*/ 	.byte	0x04, 0x12
        /*001a*/ 	.short	(.L_19 - .L_18)
	.align		4
.L_18:
        /*001c*/ 	.word	index@(_ZN7cutlass13device_kernelINS_4gemm6kernel13GemmUniversalIN4cute5tupleIJiiiiEEENS1_10collective13CollectiveMmaINS1_34MainloopSm90TmaGmmaWarpSpecializedILi5ENS5_IJNS4_1CILi1EEENSA_ILi2EEESB_EEENS1_35KernelTmaWarpSpecializedCooperativeEEENS5_IJNSA_ILi256EEENSA_ILi64EEENSA_ILi32EEEEEENS_10bfloat16_tENS5_IJlSB_lEEESK_SL_NS4_8TiledMMAINS4_8MMA_AtomIJNS4_4SM904GMMA27MMA_64x64x16_F32BF16BF16_SSILNSP_5MajorE0ELSR_0ELNSP_7ScaleInE1ELSS_1EEEEEENS4_6LayoutINS5_IJSC_SB_SB_EEENS5_IJSB_NSA_ILi0EEESX_EEEEENS5_IJNS4_10UnderscoreES10_S10_EEEEENS4_23SM90_TMA_LOAD_MULTICASTENS4_14ComposedLayoutINS4_7SwizzleILi2ELi4ELi3EEENS4_18smem_ptr_flag_bitsILi16EEENSV_INS5_IJNSA_ILi8EEESI_EEENS5_IJSI_SB_EEEEEEEvNS4_8identityENS4_13SM90_TMA_LOADES1D_vS1E_EENS_8epilogue10collective6detail29Sm90TmaWarpSpecializedAdapterINS1I_15DefaultEpilogueISK_SL_SL_NS1H_6thread17LinearCombinationISK_Li1EffLNS1M_9ScaleType4KindE0ELNS_15FloatRoundStyleE2ESK_EENS1_15EpilogueDefaultEEEEEvvEEEEvNT_6ParamsE)
        /*0020*/ 	.word	0x00000000
.L_19:


//--------------------- .nv.compat                --------------------------
	.section	.nv.compat,"",@"SHT_CUDA_COMPAT_INFO"
	.align	4
        /*0000*/ 	.byte	0x02, 0x09, 0x01, 0x00, 0x02, 0x02, 0x04, 0x00, 0x02, 0x05, 0x05, 0x00, 0x03, 0x07, 0x01, 0x01
        /*0010*/ 	.byte	0x02, 0x03, 0x01, 0x00, 0x02, 0x06, 0x01, 0x00, 0x04, 0x0b, 0x08, 0x00, 0x00, 0x00, 0x00, 0x00
        /*0020*/ 	.byte	0x00, 0x00, 0x00, 0x00


//--------------------- .nv.info._ZN7cutlass13device_kernelINS_4gemm6kernel13GemmUniversalIN4cute5tupleIJiiiiEEENS1_10collective13CollectiveMmaINS1_34MainloopSm90TmaGmmaWarpSpecializedILi5ENS5_IJNS4_1CILi1EEENSA_ILi2EEESB_EEENS1_35KernelTmaWarpSpecializedCooperativeEEENS5_IJNSA_ILi256EEENSA_ILi64EEENSA_ILi32EEEEEENS_10bfloat16_tENS5_IJlSB_lEEESK_SL_NS4_8TiledMMAINS4_8MMA_AtomIJNS4_4SM904GMMA27MMA_64x64x16_F32BF16BF16_SSILNSP_5MajorE0ELSR_0ELNSP_7ScaleInE1ELSS_1EEEEEENS4_6LayoutINS5_IJSC_SB_SB_EEENS5_IJSB_NSA_ILi0EEESX_EEEEENS5_IJNS4_10UnderscoreES10_S10_EEEEENS4_23SM90_TMA_LOAD_MULTICASTENS4_14ComposedLayoutINS4_7SwizzleILi2ELi4ELi3EEENS4_18smem_ptr_flag_bitsILi16EEENSV_INS5_IJNSA_ILi8EEESI_EEENS5_IJSI_SB_EEEEEEEvNS4_8identityENS4_13SM90_TMA_LOADES1D_vS1E_EENS_8epilogue10collective6detail29Sm90TmaWarpSpecializedAdapterINS1I_15DefaultEpilogueISK_SL_SL_NS1H_6thread17LinearCombinationISK_Li1EffLNS1M_9ScaleType4KindE0ELNS_15FloatRoundStyleE2ESK_EENS1_15EpilogueDefaultEEEEEvvEEEEvNT_6ParamsE --------------------------
	.section	.nv.info._ZN7cutlass13device_kernelINS_4gemm6kernel13GemmUniversalIN4cute5tupleIJiiiiEEENS1_10collective13CollectiveMmaINS1_34MainloopSm90TmaGmmaWarpSpecializedILi5ENS5_IJNS4_1CILi1EEENSA_ILi2EEESB_EEENS1_35KernelTmaWarpSpecializedCooperativeEEENS5_IJNSA_ILi256EEENSA_ILi64EEENSA_ILi32EEEEEENS_10bfloat16_tENS5_IJlSB_lEEESK_SL_NS4_8TiledMMAINS4_8MMA_AtomIJNS4_4SM904GMMA27MMA_64x64x16_F32BF16BF16_SSILNSP_5MajorE0ELSR_0ELNSP_7ScaleInE1ELSS_1EEEEEENS4_6LayoutINS5_IJSC_SB_SB_EEENS5_IJSB_NSA_ILi0EEESX_EEEEENS5_IJNS4_10UnderscoreES10_S10_EEEEENS4_23SM90_TMA_LOAD_MULTICASTENS4_14ComposedLayoutINS4_7SwizzleILi2ELi4ELi3EEENS4_18smem_ptr_flag_bitsILi16EEENSV_INS5_IJNSA_ILi8EEESI_EEENS5_IJSI_SB_EEEEEEEvNS4_8identityENS4_13SM90_TMA_LOADES1D_vS1E_EENS_8epilogue10collective6detail29Sm90TmaWarpSpecializedAdapterINS1I_15DefaultEpilogueISK_SL_SL_NS1H_6thread17LinearCombinationISK_Li1EffLNS1M_9ScaleType4KindE0ELNS_15FloatRoundStyleE2ESK_EENS1_15EpilogueDefaultEEEEEvvEEEEvNT_6ParamsE,"",@"SHT_CUDA_INFO"
	.sectionflags	@""
	.align	4


	//----- nvinfo : EIATTR_CUDA_API_VERSION
	.align		4
        /*0000*/ 	.byte	0x04, 0x37
        /*0002*/ 	.short	(.L_21 - .L_20)
.L_20:
        /*0004*/ 	.word	0x00000082


	//----- nvinfo : EIATTR_KPARAM_INFO
	.align		4
.L_21:
        /*0008*/ 	.byte	0x04, 0x17
        /*000a*/ 	.short	(.L_23 - .L_22)
.L_22:
        /*000c*/ 	.word	0x00000000
        /*0010*/ 	.short	0x0000
        /*0012*/ 	.short	0x0070
        /*0014*/ 	.byte	0x00, 0xf0, 0x01, 0x10


	//----- nvinfo : EIATTR_SPARSE_MMA_MASK
	.align		4
.L_23:
        /*0018*/ 	.byte	0x03, 0x50
        /*001a*/ 	.short	0x0000


	//----- nvinfo : EIATTR_MAXREG_COUNT
	.align		4
        /*001c*/ 	.byte	0x03, 0x1b
        /*001e*/ 	.short	0x00a8


	//----- nvinfo : EIATTR_NUM_BARRIERS
	.align		4
        /*0020*/ 	.byte	0x02, 0x4c
        /*0022*/ 	.byte	0x01
	.zero		1


	//----- nvinfo : EIATTR_EXTERNS
	.align		4
        /*0024*/ 	.byte	0x04, 0x0f
        /*0026*/ 	.short	(.L_25 - .L_24)


	//   ....[0]....
	.align		4
.L_24:
        /*0028*/ 	.word	index@(__assertfail)


	//----- nvinfo : EIATTR_MERCURY_ISA_VERSION
	.align		4
.L_25:
        /*002c*/ 	.byte	0x03, 0x5f
        /*002e*/ 	.short	0x0101


	//----- nvinfo : EIATTR_INT_WARP_WIDE_INSTR_OFFSETS
	.align		4
        /*0030*/ 	.byte	0x04, 0x31
        /*0032*/ 	.short	(.L_27 - .L_26)


	//   ....[0]....
.L_26:
        /*0034*/ 	.word	0x000004a0


	//   ....[1]....
        /*0038*/ 	.word	0x000004c0


	//   ....[2]....
        /*003c*/ 	.word	0x00000650


	//   ....[3]....
        /*0040*/ 	.word	0x00001e90


	//----- nvinfo : EIATTR_COOP_GROUP_MASK_REGIDS
	.align		4
.L_27:
        /*0044*/ 	.byte	0x04, 0x29
        /*0046*/ 	.short	(.L_29 - .L_28)


	//   ....[0]....
.L_28:
        /*0048*/ 	.word	0xffffffff


	//   ....[1]....
        /*004c*/ 	.word	0xffffffff


	//   ....[2]....
        /*0050*/ 	.word	0xffffffff


	//   ....[3]....
        /*0054*/ 	.word	0xffffffff


	//   ....[4]....
        /*0058*/ 	.word	0xffffffff


	//   ....[5]....
        /*005c*/ 	.word	0xffffffff


	//----- nvinfo : EIATTR_COOP_GROUP_INSTR_OFFSETS
	.align		4
.L_29:
        /*0060*/ 	.byte	0x04, 0x28
        /*0062*/ 	.short	(.L_31 - .L_30)


	//   ....[0]....
.L_30:
        /*0064*/ 	.word	0x00000060


	//   ....[1]....
        /*0068*/ 	.word	0x00000070


	//   ....[2]....
        /*006c*/ 	.word	0x00000130


	//   ....[3]....
        /*0070*/ 	.word	0x000002e0


	//   ....[4]....
        /*0074*/ 	.word	0x000007b0


	//   ....[5]....
        /*0078*/ 	.word	0x00001450


	//----- nvinfo : EIATTR_REG_RECONFIG
	.align		4
.L_31:
        /*007c*/ 	.byte	0x01, 0x54
	.zero		2


	//----- nvinfo : EIATTR_SYSCALL_OFFSETS
	.align		4
        /*0080*/ 	.byte	0x04, 0x46
        /*0082*/ 	.short	(.L_33 - .L_32)


	//   ....[0]....
.L_32:
        /*0084*/ 	.word	0x00001640


	//----- nvinfo : EIATTR_MBARRIER_INSTR_OFFSETS
	.align		4
.L_33:
        /*0088*/ 	.byte	0x04, 0x39
        /*008a*/ 	.short	(.L_35 - .L_34)


	//   ....[0]....
.L_34:
        /*008c*/ 	.word	0x00000230
        /*0090*/ 	.word	0x000000ff
        /*0094*/ 	.word	0x00000000
        /*0098*/ 	.short	0x0100
        /*009a*/ 	.byte	0x08
	.zero		1


	//   ....[1]....
        /*009c*/ 	.word	0x00000240
        /*00a0*/ 	.word	0x000000ff
        /*00a4*/ 	.word	0x00000028
        /*00a8*/ 	.short	0x0100
        /*00aa*/ 	.byte	0x08
	.zero		1


	//   ....[2]....
        /*00ac*/ 	.word	0x00000250
        /*00b0*/ 	.word	0x000000ff
        /*00b4*/ 	.word	0x00000008
        /*00b8*/ 	.short	0x0100
        /*00ba*/ 	.byte	0x08
	.zero		1


	//   ....[3]....
        /*00bc*/ 	.word	0x00000260
        /*00c0*/ 	.word	0x000000ff
        /*00c4*/ 	.word	0x00000030
        /*00c8*/ 	.short	0x0100
        /*00ca*/ 	.byte	0x08
	.zero		1


	//   ....[4]....
        /*00cc*/ 	.word	0x00000270
        /*00d0*/ 	.word	0x000000ff
        /*00d4*/ 	.word	0x00000010
        /*00d8*/ 	.short	0x0100
        /*00da*/ 	.byte	0x08
	.zero		1


	//   ....[5]....
        /*00dc*/ 	.word	0x00000280
        /*00e0*/ 	.word	0x000000ff
        /*00e4*/ 	.word	0x00000038
        /*00e8*/ 	.short	0x0100
        /*00ea*/ 	.byte	0x08
	.zero		1


	//   ....[6]....
        /*00ec*/ 	.word	0x00000290
        /*00f0*/ 	.word	0x000000ff
        /*00f4*/ 	.word	0x00000018
        /*00f8*/ 	.short	0x0100
        /*00fa*/ 	.byte	0x08
	.zero		1


	//   ....[7]....
        /*00fc*/ 	.word	0x000002a0
        /*0100*/ 	.word	0x000000ff
        /*0104*/ 	.word	0x00000040
        /*0108*/ 	.short	0x0100
        /*010a*/ 	.byte	0x08
	.zero		1


	//   ....[8]....
        /*010c*/ 	.word	0x000002b0
        /*0110*/ 	.word	0x000000ff
        /*0114*/ 	.word	0x00000020
        /*0118*/ 	.short	0x0100
        /*011a*/ 	.byte	0x08
	.zero		1


	//   ....[9]....
        /*011c*/ 	.word	0x000002c0
        /*0120*/ 	.word	0x000000ff
        /*0124*/ 	.word	0x00000048
        /*0128*/ 	.short	0x0100
        /*012a*/ 	.byte	0x08
	.zero		1


	//   ....[10]....
        /*012c*/ 	.word	0x000006e0
        /*0130*/ 	.word	0x000000ff
        /*0134*/ 	.word	0x00000060
        /*0138*/ 	.short	0x0100
        /*013a*/ 	.byte	0x06
	.zero		1


	//   ....[11]....
        /*013c*/ 	.word	0x00000760
        /*0140*/ 	.word	0x000000ff
        /*0144*/ 	.word	0x00000068
        /*0148*/ 	.short	0x0100
        /*014a*/ 	.byte	0x06
	.zero		1


	//   ....[12]....
        /*014c*/ 	.word	0x00001700
        /*0150*/ 	.word	0x00000003
        /*0154*/ 	.word	0x00000000
        /*0158*/ 	.short	0x010a
        /*015a*/ 	.byte	0x3f
	.zero		1


	//   ....[13]....
        /*015c*/ 	.word	0x00001760
        /*0160*/ 	.word	0x00000003
        /*0164*/ 	.word	0x00000000
        /*0168*/ 	.short	0x010a
        /*016a*/ 	.byte	0x3f
	.zero		1


	//   ....[14]....
        /*016c*/ 	.word	0x00001ac0
        /*0170*/ 	.word	0x00000005
        /*0174*/ 	.word	0x00000000
        /*0178*/ 	.short	0x010a
        /*017a*/ 	.byte	0x3f
	.zero		1


	//   ....[15]....
        /*017c*/ 	.word	0x00001b00
        /*0180*/ 	.word	0x00000005
        /*0184*/ 	.word	0x00000000
        /*0188*/ 	.short	0x010a
        /*018a*/ 	.byte	0x3f
	.zero		1


	//   ....[16]....
        /*018c*/ 	.word	0x00001d40
        /*0190*/ 	.word	0x00000004
        /*0194*/ 	.word	0x00000000
        /*0198*/ 	.short	0x0101
        /*019a*/ 	.byte	0x3f
	.zero		1


	//   ....[17]....
        /*019c*/ 	.word	0x00001f30
        /*01a0*/ 	.word	0x00000000
        /*01a4*/ 	.word	0x00000000
        /*01a8*/ 	.short	0x0101
        /*01aa*/ 	.byte	0x3f
	.zero		1


	//   ....[18]....
        /*01ac*/ 	.word	0x00007980
        /*01b0*/ 	.word	0x00000017
        /*01b4*/ 	.word	0x00000028
        /*01b8*/ 	.short	0x010a
        /*01ba*/ 	.byte	0x3f
	.zero		1


	//   ....[19]....
        /*01bc*/ 	.word	0x00007d10
        /*01c0*/ 	.word	0x00000006
        /*01c4*/ 	.word	0x00000068
        /*01c8*/ 	.short	0x0101
        /*01ca*/ 	.byte	0x3f
	.zero		1


	//   ....[20]....
        /*01cc*/ 	.word	0x00008450
        /*01d0*/ 	.word	0x00000007
        /*01d4*/ 	.word	0x00000000
        /*01d8*/ 	.short	0x010a
        /*01da*/ 	.byte	0x3f
	.zero		1


	//   ....[21]....
        /*01dc*/ 	.word	0x000084d0
        /*01e0*/ 	.word	0x00000006
        /*01e4*/ 	.word	0x00000000
        /*01e8*/ 	.short	0x010a
        /*01ea*/ 	.byte	0x3f
	.zero		1


	//   ....[22]....
        /*01ec*/ 	.word	0x00008560
        /*01f0*/ 	.word	0x00000007
        /*01f4*/ 	.word	0x00000000
        /*01f8*/ 	.short	0x010a
        /*01fa*/ 	.byte	0x3f
	.zero		1


	//   ....[23]....
        /*01fc*/ 	.word	0x000085f0
        /*0200*/ 	.word	0x00000006
        /*0204*/ 	.word	0x00000000
        /*0208*/ 	.short	0x010a
        /*020a*/ 	.byte	0x3f
	.zero		1


	//   ....[24]....
        /*020c*/ 	.word	0x00008680
        /*0210*/ 	.word	0x00000005
        /*0214*/ 	.word	0x00000000
        /*0218*/ 	.short	0x010a
        /*021a*/ 	.byte	0x3f
	.zero		1


	//   ....[25]....
        /*021c*/ 	.word	0x000086e0
        /*0220*/ 	.word	0x00000003
        /*0224*/ 	.word	0x00000000
        /*0228*/ 	.short	0x010a
        /*022a*/ 	.byte	0x3f
	.zero		1


	//   ....[26]....
        /*022c*/ 	.word	0x00008730
        /*0230*/ 	.word	0x00000005
        /*0234*/ 	.word	0x00000000
        /*0238*/ 	.short	0x010a
        /*023a*/ 	.byte	0x3f
	.zero		1


	//   ....[27]....
        /*023c*/ 	.word	0x00008800
        /*0240*/ 	.word	0x00000017
        /*0244*/ 	.word	0x00000028
        /*0248*/ 	.short	0x010a
        /*024a*/ 	.byte	0x3f
	.zero		1


	//   ....[28]....
        /*024c*/ 	.word	0x000088d0
        /*0250*/ 	.word	0x00000007
        /*0254*/ 	.word	0x00000000
        /*0258*/ 	.short	0x010a
        /*025a*/ 	.byte	0x3f
	.zero		1


	//   ....[29]....
        /*025c*/ 	.word	0x00008920
        /*0260*/ 	.word	0x00000006
        /*0264*/ 	.word	0x00000000
        /*0268*/ 	.short	0x010a
        /*026a*/ 	.byte	0x3f
	.zero		1


	//   ....[30]....
        /*026c*/ 	.word	0x00008970
        /*0270*/ 	.word	0x00000007
        /*0274*/ 	.word	0x00000000
        /*0278*/ 	.short	0x010a
        /*027a*/ 	.byte	0x3f
	.zero		1


	//   ....[31]....
        /*027c*/ 	.word	0x000089c0
        /*0280*/ 	.word	0x00000006
        /*0284*/ 	.word	0x00000000
        /*0288*/ 	.short	0x010a
        /*028a*/ 	.byte	0x3f
	.zero		1


	//----- nvinfo : EIATTR_NUM_MBARRIERS
	.align		4
.L_35:
        /*028c*/ 	.byte	0x03, 0x38
        /*028e*/ 	.short	0x000c


	//----- nvinfo : EIATTR_EXIT_INSTR_OFFSETS
	.align		4
        /*0290*/ 	.byte	0x04, 0x1c
        /*0292*/ 	.short	(.L_37 - .L_36)


	//   ....[0]....
.L_36:
        /*0294*/ 	.word	0x00000990


	//   ....[1]....
        /*0298*/ 	.word	0x000011b0


	//   ....[2]....
        /*029c*/ 	.word	0x00007110


	//   ....[3]....
        /*02a0*/ 	.word	0x00007670


	//   ....[4]....
        /*02a4*/ 	.word	0x000086d0


	//----- nvinfo : EIATTR_MAX_THREADS
	.align		4
.L_37:
        /*02a8*/ 	.byte	0x04, 0x05
        /*02aa*/ 	.short	(.L_39 - .L_38)
.L_38:
        /*02ac*/ 	.word	0x00000180
        /*02b0*/ 	.word	0x00000001
        /*02b4*/ 	.word	0x00000001


	//----- nvinfo : EIATTR_CRS_STACK_SIZE
	.align		4
.L_39:
        /*02b8*/ 	.byte	0x04, 0x1e
        /*02ba*/ 	.short	(.L_41 - .L_40)
.L_40:
        /*02bc*/ 	.word	0x00000000


	//----- nvinfo : EIATTR_CBANK_PARAM_SIZE
	.align		4
.L_41:
        /*02c0*/ 	.byte	0x03, 0x19
        /*02c2*/ 	.short	0x0470


	//----- nvinfo : EIATTR_PARAM_CBANK
	.align		4
        /*02c4*/ 	.byte	0x04, 0x0a
        /*02c6*/ 	.short	(.L_43 - .L_42)
	.align		4
.L_42:
        /*02c8*/ 	.word	index@(.nv.constant0._ZN7cutlass13device_kernelINS_4gemm6kernel13GemmUniversalIN4cute5tupleIJiiiiEEENS1_10collective13CollectiveMmaINS1_34MainloopSm90TmaGmmaWarpSpecializedILi5ENS5_IJNS4_1CILi1EEENSA_ILi2EEESB_EEENS1_35KernelTmaWarpSpecializedCooperativeEEENS5_IJNSA_ILi256EEENSA_ILi64EEENSA_ILi32EEEEEENS_10bfloat16_tENS5_IJlSB_lEEESK_SL_NS4_8TiledMMAINS4_8MMA_AtomIJNS4_4SM904GMMA27MMA_64x64x16_F32BF16BF16_SSILNSP_5MajorE0ELSR_0ELNSP_7ScaleInE1ELSS_1EEEEEENS4_6LayoutINS5_IJSC_SB_SB_EEENS5_IJSB_NSA_ILi0EEESX_EEEEENS5_IJNS4_10UnderscoreES10_S10_EEEEENS4_23SM90_TMA_LOAD_MULTICASTENS4_14ComposedLayoutINS4_7SwizzleILi2ELi4ELi3EEENS4_18smem_ptr_flag_bitsILi16EEENSV_INS5_IJNSA_ILi8EEESI_EEENS5_IJSI_SB_EEEEEEEvNS4_8identityENS4_13SM90_TMA_LOADES1D_vS1E_EENS_8epilogue10collective6detail29Sm90TmaWarpSpecializedAdapterINS1I_15DefaultEpilogueISK_SL_SL_NS1H_6thread17LinearCombinationISK_Li1EffLNS1M_9ScaleType4KindE0ELNS_15FloatRoundStyleE2ESK_EENS1_15EpilogueDefaultEEEEEvvEEEEvNT_6ParamsE)
        /*02cc*/ 	.short	0x0210
        /*02ce*/ 	.short	0x0470


	//----- nvinfo : EIATTR_SW_WAR
	.align		4
.L_43:
        /*02d0*/ 	.byte	0x04, 0x36
        /*02d2*/ 	.short	(.L_45 - .L_44)
.L_44:
        /*02d4*/ 	.word	0x00000008
.L_45:


//--------------------- .nv.callgraph             --------------------------
	.section	.nv.callgraph,"",@"SHT_CUDA_CALLGRAPH"
	.align	4
	.sectionentsize	8
	.align		4
        /*0000*/ 	.word	0x00000000
	.align		4
        /*0004*/ 	.word	0xffffffff
	.align		4
        /*0008*/ 	.word	index@(_ZN7cutlass13device_kernelINS_4gemm6kernel13GemmUniversalIN4cute5tupleIJiiiiEEENS1_10collective13CollectiveMmaINS1_34MainloopSm90TmaGmmaWarpSpecializedILi5ENS5_IJNS4_1CILi1EEENSA_ILi2EEESB_EEENS1_35KernelTmaWarpSpecializedCooperativeEEENS5_IJNSA_ILi256EEENSA_ILi64EEENSA_ILi32EEEEEENS_10bfloat16_tENS5_IJlSB_lEEESK_SL_NS4_8TiledMMAINS4_8MMA_AtomIJNS4_4SM904GMMA27MMA_64x64x16_F32BF16BF16_SSILNSP_5MajorE0ELSR_0ELNSP_7ScaleInE1ELSS_1EEEEEENS4_6LayoutINS5_IJSC_SB_SB_EEENS5_IJSB_NSA_ILi0EEESX_EEEEENS5_IJNS4_10UnderscoreES10_S10_EEEEENS4_23SM90_TMA_LOAD_MULTICASTENS4_14ComposedLayoutINS4_7SwizzleILi2ELi4ELi3EEENS4_18smem_ptr_flag_bitsILi16EEENSV_INS5_IJNSA_ILi8EEESI_EEENS5_IJSI_SB_EEEEEEEvNS4_8identityENS4_13SM90_TMA_LOADES1D_vS1E_EENS_8epilogue10collective6detail29Sm90TmaWarpSpecializedAdapterINS1I_15DefaultEpilogueISK_SL_SL_NS1H_6thread17LinearCombinationISK_Li1EffLNS1M_9ScaleType4KindE0ELNS_15FloatRoundStyleE2ESK_EENS1_15EpilogueDefaultEEEEEvvEEEEvNT_6ParamsE)
	.align		4
        /*000c*/ 	.word	index@(__assertfail)
	.align		4
        /*0010*/ 	.word	0x00000000
	.align		4
        /*0014*/ 	.word	0xfffffffe
	.align		4
        /*0018*/ 	.word	0x00000000
	.align		4
        /*001c*/ 	.word	0xfffffffd
	.align		4
        /*0020*/ 	.word	0x00000000
	.align		4
        /*0024*/ 	.word	0xfffffffc


//--------------------- .nv.constant4             --------------------------
	.section	.nv.constant4,"a",@progbits
	.align	8
	.align		8
.nv.constant4:
        /*0000*/ 	.dword	__assertfail
	.align		8
        /*0008*/ 	.dword	__unnamed_1
	.align		8
        /*0010*/ 	.dword	_ZN39_INTERNAL_71a63b63_4_k_cu_30700c18_30974cuda3std3__45__cpo5beginE
	.align		8
        /*0018*/ 	.dword	_ZN39_INTERNAL_71a63b63_4_k_cu_30700c18_30974cuda3std3__45__cpo3endE
	.align		8
        /*0020*/ 	.dword	_ZN39_INTERNAL_71a63b63_4_k_cu_30700c18_30974cuda3std3__45__cpo6cbeginE
	.align		8
        /*0028*/ 	.dword	_ZN39_INTERNAL_71a63b63_4_k_cu_30700c18_30974cuda3std3__45__cpo4cendE
	.align		8
        /*0030*/ 	.dword	_ZN39_INTERNAL_71a63b63_4_k_cu_30700c18_30974cuda3std3__441_GLOBAL__N__71a63b63_4_k_cu_30700c18_30976ignoreE
	.align		8
        /*0038*/ 	.dword	_ZN39_INTERNAL_71a63b63_4_k_cu_30700c18_30974cuda3std3__419piecewise_constructE
	.align		8
        /*0040*/ 	.dword	_ZN39_INTERNAL_71a63b63_4_k_cu_30700c18_30974cuda3std3__48in_placeE
	.align		8
        /*0048*/ 	.dword	_ZN39_INTERNAL_71a63b63_4_k_cu_30700c18_30974cuda3std6ranges3__45__cpo4swapE
	.align		8
        /*0050*/ 	.dword	_ZN39_INTERNAL_71a63b63_4_k_cu_30700c18_30974cuda3std6ranges3__45__cpo9iter_moveE
	.align		8
        /*0058*/ 	.dword	_ZN39_INTERNAL_71a63b63_4_k_cu_30700c18_30974cute7productE
	.align		8
        /*0060*/ 	.dword	_ZN39_INTERNAL_71a63b63_4_k_cu_30700c18_30974cute1_E
	.align		8
        /*0068*/ 	.dword	$str$22
	.align		8
        /*0070*/ 	.dword	$str$23


//--------------------- .text._ZN7cutlass13device_kernelINS_4gemm6kernel13GemmUniversalIN4cute5tupleIJiiiiEEENS1_10collective13CollectiveMmaINS1_34MainloopSm90TmaGmmaWarpSpecializedILi5ENS5_IJNS4_1CILi1EEENSA_ILi2EEESB_EEENS1_35KernelTmaWarpSpecializedCooperativeEEENS5_IJNSA_ILi256EEENSA_ILi64EEENSA_ILi32EEEEEENS_10bfloat16_tENS5_IJlSB_lEEESK_SL_NS4_8TiledMMAINS4_8MMA_AtomIJNS4_4SM904GMMA27MMA_64x64x16_F32BF16BF16_SSILNSP_5MajorE0ELSR_0ELNSP_7ScaleInE1ELSS_1EEEEEENS4_6LayoutINS5_IJSC_SB_SB_EEENS5_IJSB_NSA_ILi0EEESX_EEEEENS5_IJNS4_10UnderscoreES10_S10_EEEEENS4_23SM90_TMA_LOAD_MULTICASTENS4_14ComposedLayoutINS4_7SwizzleILi2ELi4ELi3EEENS4_18smem_ptr_flag_bitsILi16EEENSV_INS5_IJNSA_ILi8EEESI_EEENS5_IJSI_SB_EEEEEEEvNS4_8identityENS4_13SM90_TMA_LOADES1D_vS1E_EENS_8epilogue10collective6detail29Sm90TmaWarpSpecializedAdapterINS1I_15DefaultEpilogueISK_SL_SL_NS1H_6thread17LinearCombinationISK_Li1EffLNS1M_9ScaleType4KindE0ELNS_15FloatRoundStyleE2ESK_EENS1_15EpilogueDefaultEEEEEvvEEEEvNT_6ParamsE --------------------------
	.section	.text._ZN7cutlass13device_kernelINS_4gemm6kernel13GemmUniversalIN4cute5tupleIJiiiiEEENS1_10collective13CollectiveMmaINS1_34MainloopSm90TmaGmmaWarpSpecializedILi5ENS5_IJNS4_1CILi1EEENSA_ILi2EEESB_EEENS1_35KernelTmaWarpSpecializedCooperativeEEENS5_IJNSA_ILi256EEENSA_ILi64EEENSA_ILi32EEEEEENS_10bfloat16_tENS5_IJlSB_lEEESK_SL_NS4_8TiledMMAINS4_8MMA_AtomIJNS4_4SM904GMMA27MMA_64x64x16_F32BF16BF16_SSILNSP_5MajorE0ELSR_0ELNSP_7ScaleInE1ELSS_1EEEEEENS4_6LayoutINS5_IJSC_SB_SB_EEENS5_IJSB_NSA_ILi0EEESX_EEEEENS5_IJNS4_10UnderscoreES10_S10_EEEEENS4_23SM90_TMA_LOAD_MULTICASTENS4_14ComposedLayoutINS4_7SwizzleILi2ELi4ELi3EEENS4_18smem_ptr_flag_bitsILi16EEENSV_INS5_IJNSA_ILi8EEESI_EEENS5_IJSI_SB_EEEEEEEvNS4_8identityENS4_13SM90_TMA_LOADES1D_vS1E_EENS_8epilogue10collective6detail29Sm90TmaWarpSpecializedAdapterINS1I_15DefaultEpilogueISK_SL_SL_NS1H_6thread17LinearCombinationISK_Li1EffLNS1M_9ScaleType4KindE0ELNS_15FloatRoundStyleE2ESK_EENS1_15EpilogueDefaultEEEEEvvEEEEvNT_6ParamsE,"ax",@progbits
	.align	128
.text._ZN7cutlass13device_kernelINS_4gemm6kernel13GemmUniversalIN4cute5tupleIJiiiiEEENS1_10collective13CollectiveMmaINS1_34MainloopSm90TmaGmmaWarpSpecializedILi5ENS5_IJNS4_1CILi1EEENSA_ILi2EEESB_EEENS1_35KernelTmaWarpSpecializedCooperativeEEENS5_IJNSA_ILi256EEENSA_ILi64EEENSA_ILi32EEEEEENS_10bfloat16_tENS5_IJlSB_lEEESK_SL_NS4_8TiledMMAINS4_8MMA_AtomIJNS4_4SM904GMMA27MMA_64x64x16_F32BF16BF16_SSILNSP_5MajorE0ELSR_0ELNSP_7ScaleInE1ELSS_1EEEEEENS4_6LayoutINS5_IJSC_SB_SB_EEENS5_IJSB_NSA_ILi0EEESX_EEEEENS5_IJNS4_10UnderscoreES10_S10_EEEEENS4_23SM90_TMA_LOAD_MULTICASTENS4_14ComposedLayoutINS4_7SwizzleILi2ELi4ELi3EEENS4_18smem_ptr_flag_bitsILi16EEENSV_INS5_IJNSA_ILi8EEESI_EEENS5_IJSI_SB_EEEEEEEvNS4_8identityENS4_13SM90_TMA_LOADES1D_vS1E_EENS_8epilogue10collective6detail29Sm90TmaWarpSpecializedAdapterINS1I_15DefaultEpilogueISK_SL_SL_NS1H_6thread17LinearCombinationISK_Li1EffLNS1M_9ScaleType4KindE0ELNS_15FloatRoundStyleE2ESK_EENS1_15EpilogueDefaultEEEEEvvEEEEvNT_6ParamsE:
        .type           _ZN7cutlass13device_kernelINS_4gemm6kernel13GemmUniversalIN4cute5tupleIJiiiiEEENS1_10collective13CollectiveMmaINS1_34MainloopSm90TmaGmmaWarpSpecializedILi5ENS5_IJNS4_1CILi1EEENSA_ILi2EEESB_EEENS1_35KernelTmaWarpSpecializedCooperativeEEENS5_IJNSA_ILi256EEENSA_ILi64EEENSA_ILi32EEEEEENS_10bfloat16_tENS5_IJlSB_lEEESK_SL_NS4_8TiledMMAINS4_8MMA_AtomIJNS4_4SM904GMMA27MMA_64x64x16_F32BF16BF16_SSILNSP_5MajorE0ELSR_0ELNSP_7ScaleInE1ELSS_1EEEEEENS4_6LayoutINS5_IJSC_SB_SB_EEENS5_IJSB_NSA_ILi0EEESX_EEEEENS5_IJNS4_10UnderscoreES10_S10_EEEEENS4_23SM90_TMA_LOAD_MULTICASTENS4_14ComposedLayoutINS4_7SwizzleILi2ELi4ELi3EEENS4_18smem_ptr_flag_bitsILi16EEENSV_INS5_IJNSA_ILi8EEESI_EEENS5_IJSI_SB_EEEEEEEvNS4_8identityENS4_13SM90_TMA_LOADES1D_vS1E_EENS_8epilogue10collective6detail29Sm90TmaWarpSpecializedAdapterINS1I_15DefaultEpilogueISK_SL_SL_NS1H_6thread17LinearCombinationISK_Li1EffLNS1M_9ScaleType4KindE0ELNS_15FloatRoundStyleE2ESK_EENS1_15EpilogueDefaultEEEEEvvEEEEvNT_6ParamsE,@function
        .size           _ZN7cutlass13device_kernelINS_4gemm6kernel13GemmUniversalIN4cute5tupleIJiiiiEEENS1_10collective13CollectiveMmaINS1_34MainloopSm90TmaGmmaWarpSpecializedILi5ENS5_IJNS4_1CILi1EEENSA_ILi2EEESB_EEENS1_35KernelTmaWarpSpecializedCooperativeEEENS5_IJNSA_ILi256EEENSA_ILi64EEENSA_ILi32EEEEEENS_10bfloat16_tENS5_IJlSB_lEEESK_SL_NS4_8TiledMMAINS4_8MMA_AtomIJNS4_4SM904GMMA27MMA_64x64x16_F32BF16BF16_SSILNSP_5MajorE0ELSR_0ELNSP_7ScaleInE1ELSS_1EEEEEENS4_6LayoutINS5_IJSC_SB_SB_EEENS5_IJSB_NSA_ILi0EEESX_EEEEENS5_IJNS4_10UnderscoreES10_S10_EEEEENS4_23SM90_TMA_LOAD_MULTICASTENS4_14ComposedLayoutINS4_7SwizzleILi2ELi4ELi3EEENS4_18smem_ptr_flag_bitsILi16EEENSV_INS5_IJNSA_ILi8EEESI_EEENS5_IJSI_SB_EEEEEEEvNS4_8identityENS4_13SM90_TMA_LOADES1D_vS1E_EENS_8epilogue10collective6detail29Sm90TmaWarpSpecializedAdapterINS1I_15DefaultEpilogueISK_SL_SL_NS1H_6thread17LinearCombinationISK_Li1EffLNS1M_9ScaleType4KindE0ELNS_15FloatRoundStyleE2ESK_EENS1_15EpilogueDefaultEEEEEvvEEEEvNT_6ParamsE,(.L_x_197 - _ZN7cutlass13device_kernelINS_4gemm6kernel13GemmUniversalIN4cute5tupleIJiiiiEEENS1_10collective13CollectiveMmaINS1_34MainloopSm90TmaGmmaWarpSpecializedILi5ENS5_IJNS4_1CILi1EEENSA_ILi2EEESB_EEENS1_35KernelTmaWarpSpecializedCooperativeEEENS5_IJNSA_ILi256EEENSA_ILi64EEENSA_ILi32EEEEEENS_10bfloat16_tENS5_IJlSB_lEEESK_SL_NS4_8TiledMMAINS4_8MMA_AtomIJNS4_4SM904GMMA27MMA_64x64x16_F32BF16BF16_SSILNSP_5MajorE0ELSR_0ELNSP_7ScaleInE1ELSS_1EEEEEENS4_6LayoutINS5_IJSC_SB_SB_EEENS5_IJSB_NSA_ILi0EEESX_EEEEENS5_IJNS4_10UnderscoreES10_S10_EEEEENS4_23SM90_TMA_LOAD_MULTICASTENS4_14ComposedLayoutINS4_7SwizzleILi2ELi4ELi3EEENS4_18smem_ptr_flag_bitsILi16EEENSV_INS5_IJNSA_ILi8EEESI_EEENS5_IJSI_SB_EEEEEEEvNS4_8identityENS4_13SM90_TMA_LOADES1D_vS1E_EENS_8epilogue10collective6detail29Sm90TmaWarpSpecializedAdapterINS1I_15DefaultEpilogueISK_SL_SL_NS1H_6thread17LinearCombinationISK_Li1EffLNS1M_9ScaleType4KindE0ELNS_15FloatRoundStyleE2ESK_EENS1_15EpilogueDefaultEEEEEvvEEEEvNT_6ParamsE)
        .other          _ZN7cutlass13device_kernelINS_4gemm6kernel13GemmUniversalIN4cute5tupleIJiiiiEEENS1_10collective13CollectiveMmaINS1_34MainloopSm90TmaGmmaWarpSpecializedILi5ENS5_IJNS4_1CILi1EEENSA_ILi2EEESB_EEENS1_35KernelTmaWarpSpecializedCooperativeEEENS5_IJNSA_ILi256EEENSA_ILi64EEENSA_ILi32EEEEEENS_10bfloat16_tENS5_IJlSB_lEEESK_SL_NS4_8TiledMMAINS4_8MMA_AtomIJNS4_4SM904GMMA27MMA_64x64x16_F32BF16BF16_SSILNSP_5MajorE0ELSR_0ELNSP_7ScaleInE1ELSS_1EEEEEENS4_6LayoutINS5_IJSC_SB_SB_EEENS5_IJSB_NSA_ILi0EEESX_EEEEENS5_IJNS4_10UnderscoreES10_S10_EEEEENS4_23SM90_TMA_LOAD_MULTICASTENS4_14ComposedLayoutINS4_7SwizzleILi2ELi4ELi3EEENS4_18smem_ptr_flag_bitsILi16EEENSV_INS5_IJNSA_ILi8EEESI_EEENS5_IJSI_SB_EEEEEEEvNS4_8identityENS4_13SM90_TMA_LOADES1D_vS1E_EENS_8epilogue10collective6detail29Sm90TmaWarpSpecializedAdapterINS1I_15DefaultEpilogueISK_SL_SL_NS1H_6thread17LinearCombinationISK_Li1EffLNS1M_9ScaleType4KindE0ELNS_15FloatRoundStyleE2ESK_EENS1_15EpilogueDefaultEEEEEvvEEEEvNT_6ParamsE,@"STO_CUDA_ENTRY STV_DEFAULT"
_ZN7cutlass13device_kernelINS_4gemm6kernel13GemmUniversalIN4cute5tupleIJiiiiEEENS1_10collective13CollectiveMmaINS1_34MainloopSm90TmaGmmaWarpSpecializedILi5ENS5_IJNS4_1CILi1EEENSA_ILi2EEESB_EEENS1_35KernelTmaWarpSpecializedCooperativeEEENS5_IJNSA_ILi256EEENSA_ILi64EEENSA_ILi32EEEEEENS_10bfloat16_tENS5_IJlSB_lEEESK_SL_NS4_8TiledMMAINS4_8MMA_AtomIJNS4_4SM904GMMA27MMA_64x64x16_F32BF16BF16_SSILNSP_5MajorE0ELSR_0ELNSP_7ScaleInE1ELSS_1EEEEEENS4_6LayoutINS5_IJSC_SB_SB_EEENS5_IJSB_NSA_ILi0EEESX_EEEEENS5_IJNS4_10UnderscoreES10_S10_EEEEENS4_23SM90_TMA_LOAD_MULTICASTENS4_14ComposedLayoutINS4_7SwizzleILi2ELi4ELi3EEENS4_18smem_ptr_flag_bitsILi16EEENSV_INS5_IJNSA_ILi8EEESI_EEENS5_IJSI_SB_EEEEEEEvNS4_8identityENS4_13SM90_TMA_LOADES1D_vS1E_EENS_8epilogue10collective6detail29Sm90TmaWarpSpecializedAdapterINS1I_15DefaultEpilogueISK_SL_SL_NS1H_6thread17LinearCombinationISK_Li1EffLNS1M_9ScaleType4KindE0ELNS_15FloatRoundStyleE2ESK_EENS1_15EpilogueDefaultEEEEEvvEEEEvNT_6ParamsE:
[----:B------:R-:W0:Y:S01]  /*0000*/  LDC R1, c[0x0][0x28] ;  /* 0x00000a00ff017b82 */ /* 0x000e220000000800 */
[----:B------:R-:W1:Y:S01]  /*0010*/  S2R R97, SR_TID.X ;  /* 0x0000000000617919 */ /* 0x000e620000002100 */
[----:B------:R-:W-:Y:S01]  /*0020*/  ELECT P0, URZ, PT ;  /* 0x00000000003f782f */ /* 0x000fe20003800000 */
[----:B------:R-:W-:Y:S01]  /*0030*/  BSSY B0, `(.L_x_0) ;  /* 0x000000f000007945 */ /* 0x000fe20003800000 */
[--C-:B-1----:R-:W-:Y:S02]  /*0040*/  SHF.R.U32.HI R0, RZ, 0x5, R97.reuse ;  /* 0x00000005ff007819 */ /* 0x102fe40000011661 */
[----:B------:R-:W-:-:S03]  /*0050*/  SHF.R.U32.HI R6, RZ, 0x7, R97 ;  /* 0x00000007ff067819 */ /* 0x000fc60000011661 */
[----:B------:R-:W1:Y:S04]  /*0060*/  SHFL.IDX PT, R3, R0, RZ, 0x1f ;  /* 0x00001fff00037589 */ /* 0x000e6800000e0000 */
[----:B------:R2:W3:Y:S01]  /*0070*/  SHFL.IDX PT, R2, R6, RZ, 0x1f ;  /* 0x00001fff06027589 */ /* 0x0004e200000e0000 */
[----:B-1----:R-:W-:-:S13]  /*0080*/  ISETP.NE.OR P0, PT, R3, RZ, !P0 ;  /* 0x000000ff0300720c */ /* 0x002fda0004705670 */
[----:B0-23--:R-:W-:Y:S05]  /*0090*/  @P0 BRA `(.L_x_1) ;  /* 0x0000000000200947 */ /* 0x00dfea0003800000 */
[----:B------:R-:W-:Y:S02]  /*00a0*/  ULDC.64 UR4, c[0x0][0x198] ;  /* 0x0000660000047ab9 */ /* 0x000fe40000000a00 */
[----:B------:R-:W-:Y:S02]  /*00b0*/  UIADD3 UR6, UP0, UR4, 0xf0, URZ ;  /* 0x000000f004067890 */ /* 0x000fe4000ff1e03f */
[----:B------:R-:W-:Y:S02]  /*00c0*/  UIADD3 UR4, UP1, UR4, 0x1f0, URZ ;  /* 0x000001f004047890 */ /* 0x000fe4000ff3e03f */
[----:B------:R-:W-:Y:S02]  /*00d0*/  UIADD3.X UR7, URZ, UR5, URZ, UP0, !UPT ;  /* 0x000000053f077290 */ /* 0x000fe400087fe43f */
[----:B------:R-:W-:-:S07]  /*00e0*/  UIADD3.X UR5, URZ, UR5, URZ, UP1, !UPT ;  /* 0x000000053f057290 */ /* 0x000fce0008ffe43f */
[----:B------:R0:W-:Y:S02]  /*00f0*/  UTMACCTL.PF [UR6] ;  /* 0x00000000060079b9 */ /* 0x0001e40008040000 */
[----:B------:R0:W-:Y:S02]  /*0100*/  UTMACCTL.PF [UR4] ;  /* 0x00000000040079b9 */ /* 0x0001e40008040000 */
[----:B0-----:R-:W-:Y:S01]  /*0110*/  NOP ;  /* 0x0000000000007918 */ /* 0x001fe20000000000 */
.L_x_1:
[----:B------:R-:W-:Y:S05]  /*0120*/  BSYNC B0 ;  /* 0x0000000000007941 */ /* 0x000fea0003800000 */
.L_x_0:
[----:B------:R-:W0:Y:S02]  /*0130*/  SHFL.IDX PT, R5, R0, RZ, 0x1f ;  /* 0x00001fff00057589 */ /* 0x000e2400000e0000 */
[----:B0-----:R-:W-:-:S13]  /*0140*/  ISETP.NE.AND P0, PT, R5, RZ, PT ;  /* 0x000000ff0500720c */ /* 0x001fda0003f05270 */
[----:B------:R-:W-:Y:S05]  /*0150*/  @P0 BRA `(.L_x_2) ;  /* 0x0000000000600947 */ /* 0x000fea0003800000 */
[----:B------:R-:W0:Y:S01]  /*0160*/  S2UR UR8, SR_CgaCtaId ;  /* 0x00000000000879c3 */ /* 0x000e220000008800 */
[----:B------:R-:W-:Y:S01]  /*0170*/  UMOV UR4, 0x400 ;  /* 0x0000040000047882 */ /* 0x000fe20000000000 */
[----:B------:R-:W-:Y:S01]  /*0180*/  UMOV UR5, 0x1 ;  /* 0x0000000100057882 */ /* 0x000fe20000000000 */
[----:B------:R-:W-:Y:S01]  /*0190*/  UMOV UR6, 0x4 ;  /* 0x0000000400067882 */ /* 0x000fe20000000000 */
[----:B------:R-:W-:Y:S01]  /*01a0*/  ELECT P0, URZ, PT ;  /* 0x00000000003f782f */ /* 0x000fe20003800000 */
[----:B------:R-:W-:-:S04]  /*01b0*/  UIADD3 UR6, -UR6, 0x100000, URZ ;  /* 0x0010000006067890 */ /* 0x000fc8000fffe13f */
[----:B------:R-:W-:Y:S02]  /*01c0*/  USHF.L.U32 UR7, UR6, 0xb, URZ ;  /* 0x0000000b06077899 */ /* 0x000fe4000800063f */
[----:B------:R-:W-:Y:S02]  /*01d0*/  USHF.L.U32 UR6, UR6, 0x1, URZ ;  /* 0x0000000106067899 */ /* 0x000fe4000800063f */
[----:B0-----:R-:W-:Y:S02]  /*01e0*/  ULEA UR8, UR8, UR4, 0x18 ;  /* 0x0000000408087291 */ /* 0x001fe4000f8ec03f */
[----:B------:R-:W-:-:S04]  /*01f0*/  UIADD3 UR4, -UR5, 0x100000, URZ ;  /* 0x0010000005047890 */ /* 0x000fc8000fffe13f */
[----:B------:R-:W-:Y:S02]  /*0200*/  USHF.L.U32 UR5, UR4, 0xb, URZ ;  /* 0x0000000b04057899 */ /* 0x000fe4000800063f */
[----:B------:R-:W-:Y:S01]  /*0210*/  USHF.L.U32 UR4, UR4, 0x1, URZ ;  /* 0x0000000104047899 */ /* 0x000fe2000800063f */
[----:B------:R-:W0:Y:S11]  /*0220*/  FENCE.VIEW.ASYNC.S ;  /* 0x00000000000073c6 */ /* 0x000e360000000000 */
[----:B0-----:R0:W1:Y:S01]  /*0230*/  SYNCS.EXCH.64 URZ, [UR8], UR4 ;  /* 0x00000004083f75b2 */ /* 0x0010620008000100 */
[----:B------:R0:W2:Y:S01]  /*0240*/  SYNCS.EXCH.64 URZ, [UR8+0x28], UR6 ;  /* 0x00002806083f75b2 */ /* 0x0000a20008000100 */
[----:B------:R0:W3:Y:S01]  /*0250*/  SYNCS.EXCH.64 URZ, [UR8+0x8], UR4 ;  /* 0x00000804083f75b2 */ /* 0x0000e20008000100 */
[----:B------:R0:W4:Y:S01]  /*0260*/  SYNCS.EXCH.64 URZ, [UR8+0x30], UR6 ;  /* 0x00003006083f75b2 */ /* 0x0001220008000100 */
[----:B------:R0:W0:Y:S01]  /*0270*/  SYNCS.EXCH.64 URZ, [UR8+0x10], UR4 ;  /* 0x00001004083f75b2 */ /* 0x0000220008000100 */
[----:B------:R0:W0:Y:S01]  /*0280*/  SYNCS.EXCH.64 URZ, [UR8+0x38], UR6 ;  /* 0x00003806083f75b2 */ /* 0x0000220008000100 */
[----:B------:R0:W0:Y:S01]  /*0290*/  SYNCS.EXCH.64 URZ, [UR8+0x18], UR4 ;  /* 0x00001804083f75b2 */ /* 0x0000220008000100 */
[----:B------:R0:W0:Y:S01]  /*02a0*/  SYNCS.EXCH.64 URZ, [UR8+0x40], UR6 ;  /* 0x00004006083f75b2 */ /* 0x0000220008000100 */
[----:B------:R0:W0:Y:S01]  /*02b0*/  SYNCS.EXCH.64 URZ, [UR8+0x20], UR4 ;  /* 0x00002004083f75b2 */ /* 0x0000220008000100 */
[----:B------:R0:W0:Y:S01]  /*02c0*/  SYNCS.EXCH.64 URZ, [UR8+0x48], UR6 ;  /* 0x00004806083f75b2 */ /* 0x0000220008000100 */
[----:B------:R-:W-:Y:S01]  /*02d0*/  NOP ;  /* 0x0000000000007918 */ /* 0x000fe20000000000 */
.L_x_2:
[----:B------:R-:W5:Y:S01]  /*02e0*/  SHFL.IDX PT, R0, R0, RZ, 0x1f ;  /* 0x00001fff00007589 */ /* 0x000f6200000e0000 */
[----:B------:R-:W-:Y:S01]  /*02f0*/  SHF.R.S32.HI R8, RZ, 0x1f, R97 ;  /* 0x0000001fff087819 */ /* 0x000fe20000011461 */
[----:B0-----:R-:W0:Y:S01]  /*0300*/  S2UR UR8, SR_CTAID.X ;  /* 0x00000000000879c3 */ /* 0x001e220000002500 */
[----:B------:R-:W-:Y:S01]  /*0310*/  ELECT P0, URZ, PT ;  /* 0x00000000003f782f */ /* 0x000fe20003800000 */
[----:B------:R-:W1:Y:S01]  /*0320*/  S2R R4, SR_CTAID.Y ;  /* 0x0000000000047919 */ /* 0x000e620000002600 */
[----:B------:R-:W-:Y:S01]  /*0330*/  LEA.HI R8, R8, R97, RZ, 0x7 ;  /* 0x0000006108087211 */ /* 0x000fe200078f38ff */
[----:B------:R-:W-:Y:S01]  /*0340*/  ULDC UR4, c[0x0][0x154] ;  /* 0x0000550000047ab9 */ /* 0x000fe20000000800 */
[----:B------:R-:W-:Y:S01]  /*0350*/  SHF.R.S32.HI R10, RZ, 0x1f, R5 ;  /* 0x0000001fff0a7819 */ /* 0x000fe20000011405 */
[----:B------:R-:W-:Y:S01]  /*0360*/  NOP ;  /* 0x0000000000007918 */ /* 0x000fe20000000000 */
[----:B------:R-:W-:Y:S01]  /*0370*/  LOP3.LUT R8, R8, 0xffffff80, RZ, 0xc0, !PT ;  /* 0xffffff8008087812 */ /* 0x000fe200078ec0ff */
[----:B------:R-:W2:Y:S01]  /*0380*/  LDC R14, c[0x0][0x140] ;  /* 0x00005000ff0e7b82 */ /* 0x000ea20000000800 */
[----:B------:R-:W-:Y:S01]  /*0390*/  LEA.HI R10, R10, R5, RZ, 0x2 ;  /* 0x000000050a0a7211 */ /* 0x000fe200078f10ff */
[----:B------:R-:W-:-:S02]  /*03a0*/  NOP ;  /* 0x0000000000007918 */ /* 0x000fc40000000000 */
[----:B------:R-:W-:Y:S01]  /*03b0*/  IMAD.IADD R8, R97, 0x1, -R8 ;  /* 0x0000000161087824 */ /* 0x000fe200078e0a08 */
[----:B------:R-:W-:-:S03]  /*03c0*/  LOP3.LUT R10, R10, 0x3ffffffc, RZ, 0xc0, !PT ;  /* 0x3ffffffc0a0a7812 */ /* 0x000fc600078ec0ff */
[----:B------:R-:W3:Y:S01]  /*03d0*/  LDC R12, c[0x0][0x144] ;  /* 0x00005100ff0c7b82 */ /* 0x000ee20000000800 */
[----:B------:R-:W-:Y:S01]  /*03e0*/  SHF.R.S32.HI R7, RZ, 0x1f, R8 ;  /* 0x0000001fff077819 */ /* 0x000fe20000011408 */
[----:B------:R-:W-:Y:S01]  /*03f0*/  IMAD.IADD R10, R5, 0x1, -R10 ;  /* 0x00000001050a7824 */ /* 0x000fe200078e0a0a */
[----:B------:R-:W-:Y:S02]  /*0400*/  LOP3.LUT P2, RZ, R8, 0x7, RZ, 0xc0, !PT ;  /* 0x0000000708ff7812 */ /* 0x000fe4000784c0ff */
[----:B------:R-:W-:Y:S01]  /*0410*/  LEA.HI R7, R7, R8, RZ, 0x3 ;  /* 0x0000000807077211 */ /* 0x000fe200078f18ff */
[----:B------:R-:W-:Y:S01]  /*0420*/  VIADD R8, R2, 0xffffffff ;  /* 0xffffffff02087836 */ /* 0x000fe20000000000 */
[----:B-----5:R-:W-:Y:S02]  /*0430*/  ISETP.NE.OR P0, PT, R0, RZ, !P0 ;  /* 0x000000ff0000720c */ /* 0x020fe40004705670 */
[--C-:B------:R-:W-:Y:S02]  /*0440*/  SHF.R.S32.HI R0, RZ, 0x3, R7.reuse ;  /* 0x00000003ff007819 */ /* 0x100fe40000011407 */
[----:B------:R-:W-:-:S02]  /*0450*/  SHF.R.S32.HI R7, RZ, 0x1f, R7 ;  /* 0x0000001fff077819 */ /* 0x000fc40000011407 */
[----:B0-----:R-:W-:Y:S02]  /*0460*/  I2FP.F32.U32 R11, UR8 ;  /* 0x00000008000b7c45 */ /* 0x001fe40008201000 */
[----:B------:R-:W-:Y:S02]  /*0470*/  LEA.HI R7, R7, R0, RZ, 0x2 ;  /* 0x0000000007077211 */ /* 0x000fe400078f10ff */
[----:B--2---:R-:W-:Y:S02]  /*0480*/  ISETP.EQ.U32.AND P3, PT, R14, 0x1, PT ;  /* 0x000000010e00780c */ /* 0x004fe40003f62070 */
[----:B-1----:R-:W-:Y:S01]  /*0490*/  I2FP.F32.U32 R9, R4 ;  /* 0x0000000400097245 */ /* 0x002fe20000201000 */
[----:B------:R-:W-:Y:S01]  /*04a0*/  VOTEU.ALL UP0, P0 ;  /* 0x00000000003f7886 */ /* 0x000fe20000000000 */
[----:B------:R-:W-:Y:S01]  /*04b0*/  LOP3.LUT R7, R7, 0xfffffffc, RZ, 0xc0, !PT ;  /* 0xfffffffc07077812 */ /* 0x000fe200078ec0ff */
[----:B------:R-:W-:Y:S01]  /*04c0*/  VOTEU.ALL UP1, P0 ;  /* 0x00000000003f7886 */ /* 0x000fe20000020000 */
[----:B------:R-:W-:Y:S01]  /*04d0*/  ISETP.GE.U32.AND P5, PT, R8, 0x2, PT ;  /* 0x000000020800780c */ /* 0x000fe20003fa6070 */
[----:B------:R-:W-:Y:S01]  /*04e0*/  FMUL R13, R9, UR4 ;  /* 0x00000004090d7c20 */ /* 0x000fe20008400000 */
[----:B------:R-:W0:Y:S01]  /*04f0*/  @!UP0 S2UR UR7, SR_CgaCtaId ;  /* 0x00000000000789c3 */ /* 0x000e220000008800 */
[----:B------:R-:W-:Y:S01]  /*0500*/  ULDC UR4, c[0x0][0x150] ;  /* 0x0000540000047ab9 */ /* 0x000fe20000000800 */
[----:B------:R-:W-:-:S02]  /*0510*/  IMAD.IADD R7, R0, 0x1, -R7 ;  /* 0x0000000100077824 */ /* 0x000fc400078e0a07 */
[----:B------:R-:W-:Y:S01]  /*0520*/  FMUL R11, R11, UR4 ;  /* 0x000000040b0b7c20 */ /* 0x000fe20008400000 */
[----:B------:R-:W-:Y:S01]  /*0530*/  SHF.R.S32.HI R0, RZ, 0x1f, R3 ;  /* 0x0000001fff007819 */ /* 0x000fe20000011403 */
[----:B------:R-:W1:Y:S01]  /*0540*/  F2I.U32.TRUNC.NTZ R13, R13 ;  /* 0x0000000d000d7305 */ /* 0x000e62000020f000 */
[----:B------:R-:W-:Y:S01]  /*0550*/  IMAD R7, R10, 0x4, R7 ;  /* 0x000000040a077824 */ /* 0x000fe200078e0207 */
[----:B------:R-:W-:Y:S01]  /*0560*/  UMOV UR4, 0x20 ;  /* 0x0000002000047882 */ /* 0x000fe20000000000 */
[----:B------:R-:W2:Y:S01]  /*0570*/  LDC R9, c[0x0][0x148] ;  /* 0x00005200ff097b82 */ /* 0x000ea20000000800 */
[----:B------:R-:W-:Y:S01]  /*0580*/  LEA.HI R0, R0, R3, RZ, 0x2 ;  /* 0x0000000300007211 */ /* 0x000fe200078f10ff */
[----:B------:R-:W-:Y:S01]  /*0590*/  IMAD.SHL.U32 R10, R7, 0x4, RZ ;  /* 0x00000004070a7824 */ /* 0x000fe200078e00ff */
[----:B------:R-:W-:Y:S01]  /*05a0*/  @!UP0 UMOV UR6, 0x400 ;  /* 0x0000040000068882 */ /* 0x000fe20000000000 */
[----:B------:R-:W-:-:S04]  /*05b0*/  @!UP0 UIADD3 UR4, -UR4, 0x100000, URZ ;  /* 0x0010000004048890 */ /* 0x000fc8000fffe13f */
[----:B------:R-:W-:Y:S02]  /*05c0*/  @!UP0 USHF.L.U32 UR5, UR4, 0xb, URZ ;  /* 0x0000000b04058899 */ /* 0x000fe4000800063f */
[----:B------:R-:W-:Y:S01]  /*05d0*/  @!UP0 USHF.L.U32 UR4, UR4, 0x1, URZ ;  /* 0x0000000104048899 */ /* 0x000fe2000800063f */
[----:B------:R-:W5:Y:S01]  /*05e0*/  F2I.U32.TRUNC.NTZ R11, R11 ;  /* 0x0000000b000b7305 */ /* 0x000f62000020f000 */
[----:B------:R-:W-:Y:S02]  /*05f0*/  LOP3.LUT R0, R0, 0xfffffffc, RZ, 0xc0, !PT ;  /* 0xfffffffc00007812 */ /* 0x000fe400078ec0ff */
[----:B------:R-:W-:-:S03]  /*0600*/  LOP3.LUT R19, R7, 0xc, R10, 0x78, !PT ;  /* 0x0000000c07137812 */ /* 0x000fc600078e780a */
[----:B------:R-:W-:Y:S02]  /*0610*/  IMAD.IADD R3, R3, 0x1, -R0 ;  /* 0x0000000103037824 */ /* 0x000fe400078e0a00 */
[----:B-1----:R-:W-:Y:S01]  /*0620*/  IMAD.MOV R20, RZ, RZ, -R13 ;  /* 0x000000ffff147224 */ /* 0x002fe200078e0a0d */
[----:B0-----:R-:W-:Y:S02]  /*0630*/  @!UP0 ULEA UR6, UR7, UR6, 0x18 ;  /* 0x0000000607068291 */ /* 0x001fe4000f8ec03f */
[----:B------:R-:W-:Y:S01]  /*0640*/  ISETP.NE.AND P1, PT, R3, 0x3, PT ;  /* 0x000000030300780c */ /* 0x000fe20003f25270 */
[----:B------:R-:W-:Y:S01]  /*0650*/  VOTEU.ALL UP0, P0 ;  /* 0x00000000003f7886 */ /* 0x000fe20000000000 */
[----:B------:R-:W-:Y:S01]  /*0660*/  ISETP.LT.U32.AND P0, PT, R19, 0x2, !P2 ;  /* 0x000000021300780c */ /* 0x000fe20005701070 */
[----:B-----5:R-:W-:Y:S01]  /*0670*/  IMAD.MOV R11, RZ, RZ, -R11 ;  /* 0x000000ffff0b7224 */ /* 0x020fe200078e0a0b */
[----:B------:R-:W-:Y:S02]  /*0680*/  ISETP.EQ.OR P1, PT, R3, RZ, !P1 ;  /* 0x000000ff0300720c */ /* 0x000fe40004f22670 */
[C---:B------:R-:W-:Y:S01]  /*0690*/  ISETP.NE.AND P2, PT, R2.reuse, RZ, PT ;  /* 0x000000ff0200720c */ /* 0x040fe20003f45270 */
[----:B--2---:R-:W-:Y:S01]  /*06a0*/  IMAD R0, R9, R20, R4 ;  /* 0x0000001409007224 */ /* 0x004fe200078e0204 */
[----:B------:R-:W-:Y:S01]  /*06b0*/  ISETP.EQ.AND P1, PT, R2, RZ, P1 ;  /* 0x000000ff0200720c */ /* 0x000fe20000f22270 */
[----:B---3--:R-:W-:Y:S01]  /*06c0*/  IMAD R7, R12, R11, UR8 ;  /* 0x000000080c077e24 */ /* 0x008fe2000f8e020b */
[----:B------:R-:W0:Y:S02]  /*06d0*/  FENCE.VIEW.ASYNC.S ;  /* 0x00000000000073c6 */ /* 0x000e240000000000 */
[----:B0-----:R0:W1:Y:S01]  /*06e0*/  @!UP0 SYNCS.EXCH.64 URZ, [UR6+0x60], UR4 ;  /* 0x00006004063f85b2 */ /* 0x0010620008000100 */
[----:B------:R-:W-:-:S02]  /*06f0*/  ISETP.NE.AND P4, PT, R0, R19, PT ;  /* 0x000000130000720c */ /* 0x000fc40003f85270 */
[----:B------:R-:W-:Y:S02]  /*0700*/  SEL R18, RZ, 0x1, !P1 ;  /* 0x00000001ff127807 */ /* 0x000fe40004800000 */
[----:B------:R-:W-:Y:S02]  /*0710*/  ISETP.EQ.OR P4, PT, R7, RZ, !P4 ;  /* 0x000000ff0700720c */ /* 0x000fe40006782670 */
[----:B------:R-:W-:Y:S02]  /*0720*/  LOP3.LUT R0, R97, 0x7f, RZ, 0xc0, !PT ;  /* 0x0000007f61007812 */ /* 0x000fe400078ec0ff */
[----:B------:R-:W-:Y:S02]  /*0730*/  PLOP3.LUT P0, PT, P0, P4, PT, 0x80, 0x0 ;  /* 0x000000000000781c */ /* 0x000fe40000709070 */
[----:B------:R-:W-:Y:S02]  /*0740*/  SEL R18, R18, 0x2, P5 ;  /* 0x0000000212127807 */ /* 0x000fe40002800000 */
[----:B------:R-:W-:Y:S01]  /*0750*/  P2R R114, PR, RZ, 0x1 ;  /* 0x00000001ff727803 */ /* 0x000fe20000000000 */
[----:B------:R0:W2:Y:S01]  /*0760*/  @!UP1 SYNCS.EXCH.64 URZ, [UR6+0x68], UR4 ;  /* 0x00006804063f95b2 */ /* 0x0000a20008000100 */
[----:B------:R-:W-:Y:S01]  /*0770*/  NOP ;  /* 0x0000000000007918 */ /* 0x000fe20000000000 */
[----:B------:R-:W-:Y:S06]  /*0780*/  @!P3 BRA `(.L_x_3) ;  /* 0x000000000008b947 */ /* 0x000fec0003800000 */
[----:B-12-4-:R-:W-:Y:S01]  /*0790*/  UCGABAR_ARV ;  /* 0x00000000000079c7 */ /* 0x016fe20008000000 */
[----:B------:R-:W-:Y:S05]  /*07a0*/  BRA `(.L_x_4) ;  /* 0x0000000000047947 */ /* 0x000fea0003800000 */
.L_x_3:
[----:B-12-4-:R-:W-:Y:S01]  /*07b0*/  NOP ;  /* 0x0000000000007918 */ /* 0x016fe20000000000 */
.L_x_4:
[----:B------:R-:W1:Y:S01]  /*07c0*/  LDC R2, c[0x0][0x65c] ;  /* 0x00019700ff027b82 */ /* 0x000e620000000800 */
[----:B------:R-:W-:Y:S01]  /*07d0*/  LOP3.LUT R5, R5, 0xffffefff, RZ, 0xc0, !PT ;  /* 0xffffefff05057812 */ /* 0x000fe200078ec0ff */
[----:B------:R-:W-:Y:S02]  /*07e0*/  IMAD.U32 R10, RZ, RZ, UR8 ;  /* 0x00000008ff0a7e24 */ /* 0x000fe4000f8e00ff */
[----:B------:R-:W-:Y:S01]  /*07f0*/  IMAD.MOV.U32 R11, RZ, RZ, RZ ;  /* 0x000000ffff0b7224 */ /* 0x000fe200078e00ff */
[----:B-1----:R-:W-:-:S13]  /*0800*/  ISETP.NE.AND P1, PT, R2, 0x1, PT ;  /* 0x000000010200780c */ /* 0x002fda0003f25270 */
[----:B------:R-:W1:Y:S01]  /*0810*/  @P1 LDC R17, c[0x0][0x10] ;  /* 0x00000400ff111b82 */ /* 0x000e620000000800 */
[----:B------:R-:W-:Y:S01]  /*0820*/  @P1 LOP3.LUT R5, R5, 0x1000, RZ, 0xfc, !PT ;  /* 0x0000100005051812 */ /* 0x000fe200078efcff */
[----:B------:R-:W-:Y:S02]  /*0830*/  @P1 IMAD.MOV.U32 R5, RZ, RZ, RZ ;  /* 0x000000ffff051224 */ /* 0x000fe400078e00ff */
[----:B------:R-:W-:-:S04]  /*0840*/  @P1 IMAD.MOV.U32 R15, RZ, RZ, RZ ;  /* 0x000000ffff0f1224 */ /* 0x000fc800078e00ff */
[----:B------:R-:W2:Y:S01]  /*0850*/  @!P1 LDC R13, c[0x0][0xc] ;  /* 0x00000300ff0d9b82 */ /* 0x000ea20000000800 */
[----:B0-----:R-:W-:Y:S01]  /*0860*/  ULDC UR4, c[0x0][0xc] ;  /* 0x0000030000047ab9 */ /* 0x001fe20000000800 */
[----:B------:R-:W-:Y:S01]  /*0870*/  ULDC UR5, c[0x0][0x10] ;  /* 0x0000040000057ab9 */ /* 0x000fe20000000800 */
[----:B------:R-:W-:Y:S01]  /*0880*/  ULDC UR6, c[0x0][0x14] ;  /* 0x0000050000067ab9 */ /* 0x000fe20000000800 */
[----:B------:R-:W-:-:S04]  /*0890*/  UIMAD.WIDE.U32 UR4, UR4, UR5, URZ ;  /* 0x00000005040472a5 */ /* 0x000fc8000f8e003f */
[----:B------:R-:W-:Y:S02]  /*08a0*/  UIMAD.WIDE.U32 UR36, UR4, UR6, URZ ;  /* 0x00000006042472a5 */ /* 0x000fe4000f8e003f */
[----:B------:R-:W-:-:S04]  /*08b0*/  UIMAD UR42, UR5, UR6, URZ ;  /* 0x00000006052a72a4 */ /* 0x000fc8000f8e023f */
[----:B------:R-:W-:Y:S01]  /*08c0*/  UIADD3 UR42, UR37, UR42, URZ ;  /* 0x0000002a252a7290 */ /* 0x000fe2000fffe03f */
[----:B-1----:R-:W-:-:S04]  /*08d0*/  @P1 IMAD.WIDE.U32 R16, R17, UR8, R4 ;  /* 0x0000000811101c25 */ /* 0x002fc8000f8e0004 */
[----:B------:R-:W-:Y:S02]  /*08e0*/  @P1 IMAD.IADD R17, R17, 0x1, R15 ;  /* 0x0000000111111824 */ /* 0x000fe400078e020f */
[----:B--2---:R-:W-:-:S04]  /*08f0*/  @!P1 IMAD.WIDE.U32 R10, R4, R13, R10 ;  /* 0x0000000d040a9225 */ /* 0x004fc800078e000a */
[----:B------:R-:W-:Y:S02]  /*0900*/  @!P1 IMAD.MOV.U32 R16, RZ, RZ, R10 ;  /* 0x000000ffff109224 */ /* 0x000fe400078e000a */
[----:B------:R-:W-:Y:S01]  /*0910*/  @!P1 IMAD.MOV.U32 R17, RZ, RZ, R11 ;  /* 0x000000ffff119224 */ /* 0x000fe200078e000b */
[----:B------:R-:W-:Y:S06]  /*0920*/  @!P3 BRA `(.L_x_5) ;  /* 0x00000000000cb947 */ /* 0x000fec0003800000 */
[----:B------:R-:W-:Y:S01]  /*0930*/  UCGABAR_WAIT ;  /* 0x0000000000007dc7 */ /* 0x000fe20008000000 */
[----:B------:R-:W-:Y:S01]  /*0940*/  CCTL.IVALL ;  /* 0x00000000ff00798f */ /* 0x000fe20002000000 */
[----:B------:R-:W-:Y:S05]  /*0950*/  BRA `(.L_x_6) ;  /* 0x0000000000047947 */ /* 0x000fea0003800000 */
.L_x_5:
[----:B------:R-:W-:Y:S06]  /*0960*/  BAR.SYNC.DEFER_BLOCKING 0x0 ;  /* 0x0000000000007b1d */ /* 0x000fec0000010000 */
.L_x_6:
[----:B------:R-:W-:Y:S05]  /*0970*/  @!P2 BRA `(.L_x_7) ;  /* 0x0000006400e8a947 */ /* 0x000fea0003800000 */
[----:B------:R-:W-:-:S13]  /*0980*/  ISETP.GT.U32.AND P0, PT, R8, 0x1, PT ;  /* 0x000000010800780c */ /* 0x000fda0003f04070 */
[----:B------:R-:W-:Y:S05]  /*0990*/  @P0 EXIT ;  /* 0x000000000000094d */ /* 0x000fea0003800000 */
[----:B------:R-:W-:Y:S01]  /*09a0*/  ULDC.64 UR4, c[0x0][0x650] ;  /* 0x0001940000047ab9 */ /* 0x000fe20000000a00 */
[----:B------:R-:W-:Y:S01]  /*09b0*/  PRMT R3, RZ, 0x7610, R3 ;  /* 0x00007610ff037816 */ /* 0x000fe20000000003 */
[----:B------:R-:W-:Y:S01]  /*09c0*/  IMAD.MOV.U32 R109, RZ, RZ, -0x1 ;  /* 0xffffffffff6d7424 */ /* 0x000fe200078e00ff */
[----:B------:R-:W-:Y:S01]  /*09d0*/  ISETP.GE.U32.AND P0, PT, R16, UR4, PT ;  /* 0x0000000410007c0c */ /* 0x000fe2000bf06070 */
[----:B------:R-:W-:Y:S02]  /*09e0*/  IMAD.MOV.U32 R101, RZ, RZ, -0x1 ;  /* 0xffffffffff657424 */ /* 0x000fe400078e00ff */
[----:B------:R-:W-:Y:S01]  /*09f0*/  IMAD.MOV.U32 R23, RZ, RZ, -0x1 ;  /* 0xffffffffff177424 */ /* 0x000fe200078e00ff */
[----:B------:R-:W-:-:S13]  /*0a00*/  ISETP.GE.U32.AND.EX P0, PT, R17, UR5, PT, P0 ;  /* 0x0000000511007c0c */ /* 0x000fda000bf06100 */
[----:B------:R-:W-:Y:S05]  /*0a10*/  @P0 BRA `(.L_x_8) ;  /* 0x00000004002c0947 */ /* 0x000fea0003800000 */
[----:B------:R-:W0:Y:S01]  /*0a20*/  LDC.64 R22, c[0x0][0x628] ;  /* 0x00018a00ff167b82 */ /* 0x000e220000000a00 */
[----:B------:R-:W-:Y:S02]  /*0a30*/  IMAD.MOV.U32 R10, RZ, RZ, R16 ;  /* 0x000000ffff0a7224 */ /* 0x000fe400078e0010 */
[----:B------:R-:W-:-:S05]  /*0a40*/  IMAD.MOV.U32 R11, RZ, RZ, R17 ;  /* 0x000000ffff0b7224 */ /* 0x000fca00078e0011 */
[----:B------:R-:W1:Y:S08]  /*0a50*/  LDC R8, c[0x0][0x630] ;  /* 0x00018c00ff087b82 */ /* 0x000e700000000800 */
[----:B------:R-:W2:Y:S01]  /*0a60*/  LDC.64 R24, c[0x0][0x620] ;  /* 0x00018800ff187b82 */ /* 0x000ea20000000a00 */
[----:B0-----:R-:W-:-:S04]  /*0a70*/  ISETP.NE.U32.AND P0, PT, R22, RZ, PT ;  /* 0x000000ff1600720c */ /* 0x001fc80003f05070 */
[----:B------:R-:W-:-:S13]  /*0a80*/  ISETP.NE.AND.EX P0, PT, R23, RZ, PT, P0 ;  /* 0x000000ff1700720c */ /* 0x000fda0003f05300 */
[----:B-12---:R-:W-:Y:S05]  /*0a90*/  @!P0 BRA `(.L_x_9) ;  /* 0x0000000000288947 */ /* 0x006fea0003800000 */
[----:B------:R-:W0:Y:S02]  /*0aa0*/  LDC R3, c[0x0][0x634] ;  /* 0x00018d00ff037b82 */ /* 0x000e240000000800 */
[----:B0-----:R-:W-:-:S05]  /*0ab0*/  IADD3 R3, P0, R16, R3, RZ ;  /* 0x0000000310037210 */ /* 0x001fca0007f1e0ff */
[----:B------:R-:W-:-:S04]  /*0ac0*/  IMAD.X R21, RZ, RZ, R17, P0 ;  /* 0x000000ffff157224 */ /* 0x000fc800000e0611 */
[----:B------:R-:W-:-:S04]  /*0ad0*/  IMAD.WIDE.U32 R10, R21, R22, RZ ;  /* 0x00000016150a7225 */ /* 0x000fc800078e00ff */
[----:B------:R-:W-:-:S04]  /*0ae0*/  IMAD.WIDE.U32 R12, P0, R3, R23, R10 ;  /* 0x00000017030c7225 */ /* 0x000fc8000780000a */
[----:B------:R-:W-:-:S04]  /*0af0*/  IMAD.WIDE.U32 R10, R3, R22, RZ ;  /* 0x00000016030a7225 */ /* 0x000fc800078e00ff */
[----:B------:R-:W-:Y:S01]  /*0b00*/  IMAD.X R15, RZ, RZ, RZ, P0 ;  /* 0x000000ffff0f7224 */ /* 0x000fe200000e06ff */
[----:B------:R-:W-:Y:S01]  /*0b10*/  IADD3 RZ, P0, R11, R12, RZ ;  /* 0x0000000c0bff7210 */ /* 0x000fe20007f1e0ff */
[----:B------:R-:W-:-:S04]  /*0b20*/  IMAD.MOV.U32 R14, RZ, RZ, R13 ;  /* 0x000000ffff0e7224 */ /* 0x000fc800078e000d */
[----:B------:R-:W-:-:S08]  /*0b30*/  IMAD.WIDE.U32.X R10, R21, R23, R14, P0 ;  /* 0x00000017150a7225 */ /* 0x000fd000000e040e */
.L_x_9:
[----:B------:R-:W0:Y:S01]  /*0b40*/  LDC.64 R28, c[0x0][0x640] ;  /* 0x00019000ff1c7b82 */ /* 0x000e220000000a00 */
[-CC-:B------:R-:W-:Y:S01]  /*0b50*/  SHF.R.U64 R27, R10, R8.reuse, R11.reuse ;  /* 0x000000080a1b7219 */ /* 0x180fe2000000120b */
[----:B------:R-:W-:Y:S01]  /*0b60*/  IMAD.MOV.U32 R23, RZ, RZ, 0x1 ;  /* 0x00000001ff177424 */ /* 0x000fe200078e00ff */
[----:B------:R-:W-:Y:S02]  /*0b70*/  SHF.R.U32.HI R3, RZ, R8, R11 ;  /* 0x00000008ff037219 */ /* 0x000fe4000001160b */
[----:B------:R-:W-:-:S03]  /*0b80*/  IADD3 R5, P0, RZ, -R27, RZ ;  /* 0x8000001bff057210 */ /* 0x000fc60007f1e0ff */
[----:B------:R-:W1:Y:S02]  /*0b90*/  LDC R12, c[0x0][0x618] ;  /* 0x00018600ff0c7b82 */ /* 0x000e640000000800 */
[----:B------:R-:W-:Y:S02]  /*0ba0*/  IMAD.X R3, RZ, RZ, ~R3, P0 ;  /* 0x000000ffff037224 */ /* 0x000fe400000e0e03 */
[----:B------:R-:W-:-:S04]  /*0bb0*/  IMAD.WIDE.U32 R10, R5, R24, R16 ;  /* 0x00000018050a7225 */ /* 0x000fc800078e0010 */
[----:B------:R-:W2:Y:S01]  /*0bc0*/  LDC R22, c[0x0][0x608] ;  /* 0x00018200ff167b82 */ /* 0x000ea20000000800 */
[----:B------:R-:W-:Y:S02]  /*0bd0*/  IMAD R8, R3, R24, RZ ;  /* 0x0000001803087224 */ /* 0x000fe400078e02ff */
[----:B------:R-:W-:Y:S02]  /*0be0*/  IMAD.MOV.U32 R3, RZ, RZ, -0x1 ;  /* 0xffffffffff037424 */ /* 0x000fe400078e00ff */
[----:B------:R-:W-:-:S03]  /*0bf0*/  IMAD R5, R5, R25, R8 ;  /* 0x0000001905057224 */ /* 0x000fc600078e0208 */
[----:B------:R-:W3:Y:S01]  /*0c00*/  LDC R26, c[0x0][0x658] ;  /* 0x00019600ff1a7b82 */ /* 0x000ee20000000800 */
[----:B------:R-:W-:Y:S01]  /*0c10*/  IMAD.IADD R5, R11, 0x1, R5 ;  /* 0x000000010b057824 */ /* 0x000fe200078e0205 */
[----:B0-----:R-:W-:-:S04]  /*0c20*/  ISETP.NE.U32.AND P0, PT, R28, RZ, PT ;  /* 0x000000ff1c00720c */ /* 0x001fc80003f05070 */
[----:B------:R-:W-:Y:S02]  /*0c30*/  ISETP.NE.AND.EX P0, PT, R29, RZ, PT, P0 ;  /* 0x000000ff1d00720c */ /* 0x000fe40003f05300 */
[----:B------:R-:W0:Y:S01]  /*0c40*/  LDC R24, c[0x0][0x600] ;  /* 0x00018000ff187b82 */ /* 0x000e220000000800 */
[-CC-:B-1----:R-:W-:Y:S02]  /*0c50*/  SHF.R.U64 R14, R10, R12.reuse, R5.reuse ;  /* 0x0000000c0a0e7219 */ /* 0x182fe40000001205 */
[----:B------:R-:W-:-:S05]  /*0c60*/  SHF.R.U32.HI R5, RZ, R12, R5 ;  /* 0x0000000cff057219 */ /* 0x000fca0000011605 */
[----:B------:R-:W1:Y:S01]  /*0c70*/  LDC R15, c[0x0][0x648] ;  /* 0x00019200ff0f7b82 */ /* 0x000e620000000800 */
[-CC-:B--2---:R-:W-:Y:S02]  /*0c80*/  SHF.R.U64 R31, R14, R22.reuse, R5.reuse ;  /* 0x000000160e1f7219 */ /* 0x184fe40000001205 */
[----:B------:R-:W-:Y:S01]  /*0c90*/  SHF.R.U32.HI R5, RZ, R22, R5 ;  /* 0x00000016ff057219 */ /* 0x000fe20000011605 */
[----:B------:R-:W-:-:S04]  /*0ca0*/  IMAD R22, R9, R20, R4 ;  /* 0x0000001409167224 */ /* 0x000fc800078e0204 */
[----:B------:R-:W2:Y:S01]  /*0cb0*/  LDC R21, c[0x0][0x638] ;  /* 0x00018e00ff157b82 */ /* 0x000ea20000000800 */
[-CC-:B---3--:R-:W-:Y:S02]  /*0cc0*/  SHF.R.U64 R20, R31, R26.reuse, R5.reuse ;  /* 0x0000001a1f147219 */ /* 0x188fe40000001205 */
[-C--:B------:R-:W-:Y:S02]  /*0cd0*/  SHF.L.U32 R3, R3, R26.reuse, RZ ;  /* 0x0000001a03037219 */ /* 0x080fe400000006ff */
[----:B------:R-:W-:Y:S01]  /*0ce0*/  SHF.R.U32.HI R5, RZ, R26, R5 ;  /* 0x0000001aff057219 */ /* 0x000fe20000011605 */
[----:B------:R-:W-:Y:S01]  /*0cf0*/  IMAD.MOV.U32 R4, RZ, RZ, R20 ;  /* 0x000000ffff047224 */ /* 0x000fe200078e0014 */
[----:B------:R-:W-:Y:S01]  /*0d00*/  LOP3.LUT R12, RZ, R3, RZ, 0x33, !PT ;  /* 0x00000003ff0c7212 */ /* 0x000fe200078e33ff */
[----:B------:R-:W3:Y:S01]  /*0d10*/  LDC R25, c[0x0][0x610] ;  /* 0x00018400ff197b82 */ /* 0x000ee20000000800 */
[----:B------:R-:W-:Y:S05]  /*0d20*/  @!P0 BRA `(.L_x_10) ;  /* 0x0000000000288947 */ /* 0x000fea0003800000 */
[----:B------:R-:W4:Y:S02]  /*0d30*/  LDC R3, c[0x0][0x64c] ;  /* 0x00019300ff037b82 */ /* 0x000f240000000800 */
[----:B----4-:R-:W-:-:S05]  /*0d40*/  IADD3 R3, P0, R20, R3, RZ ;  /* 0x0000000314037210 */ /* 0x010fca0007f1e0ff */
        /* <DEDUP_REMOVED lines=8> */
.L_x_10:
[----:B-1----:R-:W-:Y:S01]  /*0dd0*/  SHF.R.U64 R4, R4, R15, R5 ;  /* 0x0000000f04047219 */ /* 0x002fe20000001205 */
[----:B0-----:R-:W-:Y:S01]  /*0de0*/  VIADD R5, R24, 0xffffffff ;  /* 0xffffffff18057836 */ /* 0x001fe20000000000 */
[----:B------:R-:W-:Y:S01]  /*0df0*/  SHF.L.U32 R3, R23, R26, RZ ;  /* 0x0000001a17037219 */ /* 0x000fe200000006ff */
[----:B------:R-:W-:Y:S01]  /*0e00*/  IMAD.MOV.U32 R23, RZ, RZ, R27 ;  /* 0x000000ffff177224 */ /* 0x000fe200078e001b */
[----:B------:R-:W-:Y:S01]  /*0e10*/  LOP3.LUT R12, R31, R12, RZ, 0xc0, !PT ;  /* 0x0000000c1f0c7212 */ /* 0x000fe200078ec0ff */
[----:B------:R-:W-:Y:S01]  /*0e20*/  IMAD.MOV R8, RZ, RZ, -R4 ;  /* 0x000000ffff087224 */ /* 0x000fe200078e0a04 */
[----:B------:R-:W-:-:S03]  /*0e30*/  SEL R7, R7, R22, !P1 ;  /* 0x0000001607077207 */ /* 0x000fc60004800000 */
[----:B------:R-:W-:Y:S01]  /*0e40*/  IMAD R12, R3, R4, R12 ;  /* 0x00000004030c7224 */ /* 0x000fe200078e020c */
[----:B------:R-:W-:Y:S01]  /*0e50*/  LOP3.LUT R4, R14, R5, RZ, 0xc0, !PT ;  /* 0x000000050e047212 */ /* 0x000fe200078ec0ff */
[----:B--2---:R-:W-:Y:S02]  /*0e60*/  IMAD R3, R8, R21, R20 ;  /* 0x0000001508037224 */ /* 0x004fe400078e0214 */
[----:B---3--:R-:W-:Y:S02]  /*0e70*/  IMAD R7, R12, R25, R7 ;  /* 0x000000190c077224 */ /* 0x008fe400078e0207 */
[----:B------:R-:W-:Y:S02]  /*0e80*/  IMAD.MOV.U32 R5, RZ, RZ, 0x1 ;  /* 0x00000001ff057424 */ /* 0x000fe400078e00ff */
[----:B------:R-:W-:-:S03]  /*0e90*/  IMAD R4, R3, R24, R4 ;  /* 0x0000001803047224 */ /* 0x000fc600078e0204 */
[----:B------:R-:W-:Y:S02]  /*0ea0*/  PRMT R3, R5, 0x7610, R3 ;  /* 0x0000761005037816 */ /* 0x000fe40000000003 */
[----:B------:R-:W-:Y:S02]  /*0eb0*/  SEL R101, R4, R7, !P1 ;  /* 0x0000000704657207 */ /* 0x000fe40004800000 */
[----:B------:R-:W-:-:S07]  /*0ec0*/  SEL R109, R7, R4, !P1 ;  /* 0x00000004076d7207 */ /* 0x000fce0004800000 */
.L_x_8:
[----:B------:R-:W-:-:S08]  /*0ed0*/  NOP ;  /* 0x0000000000007918 */ /* 0x000fd00000000000 */
[----:B------:R-:W0:Y:S02]  /*0ee0*/  USETMAXREG.TRY_ALLOC.CTAPOOL UP0, 0xe8 ;  /* 0x000000e8000079c8 */ /* 0x000e240008000600 */
[----:B0-----:R-:W-:-:S13]  /*0ef0*/  PLOP3.LUT P0, PT, PT, PT, UP0, 0x80, 0x0 ;  /* 0x000000000000781c */ /* 0x001fda0003f0f008 */
[----:B------:R-:W-:Y:S05]  /*0f00*/  @!P0 BRA `(.L_x_8) ;  /* 0xfffffffc00f08947 */ /* 0x000fea000383ffff */
[----:B------:R-:W-:Y:S01]  /*0f10*/  ULDC.64 UR4, c[0x0][0x598] ;  /* 0x0001660000047ab9 */ /* 0x000fe20000000a00 */
[----:B------:R-:W-:Y:S01]  /*0f20*/  ULDC.64 UR38, c[0x0][0x208] ;  /* 0x0000820000267ab9 */ /* 0x000fe20000000a00 */
[----:B------:R-:W-:-:S04]  /*0f30*/  ISETP.NE.U32.AND P0, PT, RZ, UR4, PT ;  /* 0x00000004ff007c0c */ /* 0x000fc8000bf05070 */
[----:B------:R-:W-:-:S13]  /*0f40*/  ISETP.NE.AND.EX P0, PT, RZ, UR5, PT, P0 ;  /* 0x00000005ff007c0c */ /* 0x000fda000bf05300 */
[----:B------:R-:W-:Y:S05]  /*0f50*/  @!P0 BRA `(.L_x_11) ;  /* 0x00000000001c8947 */ /* 0x000fea0003800000 */
[----:B------:R-:W0:Y:S02]  /*0f60*/  LDC.64 R4, c[0x0][0x598] ;  /* 0x00016600ff047b82 */ /* 0x000e240000000a00 */
[----:B0-----:R-:W2:Y:S02]  /*0f70*/  LDG.E.64 R4, desc[UR38][R4.64] ;  /* 0x0000002604047981 */ /* 0x001ea4000c1e1b00 */
[----:B--2---:R-:W-:-:S04]  /*0f80*/  ISETP.NE.U32.AND P0, PT, R4, RZ, PT ;  /* 0x000000ff0400720c */ /* 0x004fc80003f05070 */
[----:B------:R-:W-:-:S13]  /*0f90*/  ISETP.NE.AND.EX P0, PT, R5, RZ, PT, P0 ;  /* 0x000000ff0500720c */ /* 0x000fda0003f05300 */
[----:B------:R-:W-:Y:S05]  /*0fa0*/  @!P0 BRA `(.L_x_11) ;  /* 0x0000000000088947 */ /* 0x000fea0003800000 */
[----:B------:R0:W5:Y:S01]  /*0fb0*/  LD.E R22, desc[UR38][R4.64] ;  /* 0x0000002604167980 */ /* 0x000162000c101900 */
[----:B------:R-:W-:Y:S05]  /*0fc0*/  BRA `(.L_x_12) ;  /* 0x0000000000247947 */ /* 0x000fea0003800000 */
.L_x_11:
[----:B------:R-:W-:Y:S02]  /*0fd0*/  ULDC.64 UR4, c[0x0][0x588] ;  /* 0x0001620000047ab9 */ /* 0x000fe40000000a00 */
[----:B------:R-:W-:-:S04]  /*0fe0*/  ISETP.NE.U32.AND P0, PT, RZ, UR4, PT ;  /* 0x00000004ff007c0c */ /* 0x000fc8000bf05070 */
[----:B------:R-:W-:-:S13]  /*0ff0*/  ISETP.NE.AND.EX P0, PT, RZ, UR5, PT, P0 ;  /* 0x00000005ff007c0c */ /* 0x000fda000bf05300 */
[----:B------:R-:W-:Y:S05]  /*1000*/  @!P0 BRA `(.L_x_13) ;  /* 0x00000000000c8947 */ /* 0x000fea0003800000 */
[----:B------:R-:W0:Y:S02]  /*1010*/  LDC.64 R4, c[0x0][0x588] ;  /* 0x00016200ff047b82 */ /* 0x000e240000000a00 */
[----:B0-----:R1:W5:Y:S01]  /*1020*/  LDG.E R22, desc[UR38][R4.64] ;  /* 0x0000002604167981 */ /* 0x001362000c1e1900 */
[----:B------:R-:W-:Y:S05]  /*1030*/  BRA `(.L_x_12) ;  /* 0x0000000000087947 */ /* 0x000fea0003800000 */
.L_x_13:
[----:B------:R-:W-:Y:S02]  /*1040*/  ULDC UR4, c[0x0][0x580] ;  /* 0x0001600000047ab9 */ /* 0x000fe40000000800 */
[----:B------:R-:W-:-:S07]  /*1050*/  IMAD.U32 R22, RZ, RZ, UR4 ;  /* 0x00000004ff167e24 */ /* 0x000fce000f8e00ff */
.L_x_12:
[----:B------:R-:W-:Y:S02]  /*1060*/  ULDC.64 UR4, c[0x0][0x5a0] ;  /* 0x0001680000047ab9 */ /* 0x000fe40000000a00 */
[----:B------:R-:W-:-:S04]  /*1070*/  ISETP.NE.U32.AND P0, PT, RZ, UR4, PT ;  /* 0x00000004ff007c0c */ /* 0x000fc8000bf05070 */
[----:B------:R-:W-:-:S13]  /*1080*/  ISETP.NE.AND.EX P0, PT, RZ, UR5, PT, P0 ;  /* 0x00000005ff007c0c */ /* 0x000fda000bf05300 */
[----:B------:R-:W-:Y:S05]  /*1090*/  @!P0 BRA `(.L_x_14) ;  /* 0x00000000001c8947 */ /* 0x000fea0003800000 */
[----:B01----:R-:W0:Y:S02]  /*10a0*/  LDC.64 R4, c[0x0][0x5a0] ;  /* 0x00016800ff047b82 */ /* 0x003e240000000a00 */
[----:B0-----:R-:W2:Y:S02]  /*10b0*/  LDG.E.64 R4, desc[UR38][R4.64] ;  /* 0x0000002604047981 */ /* 0x001ea4000c1e1b00 */
[----:B--2---:R-:W-:-:S04]  /*10c0*/  ISETP.NE.U32.AND P0, PT, R4, RZ, PT ;  /* 0x000000ff0400720c */ /* 0x004fc80003f05070 */
[----:B------:R-:W-:-:S13]  /*10d0*/  ISETP.NE.AND.EX P0, PT, R5, RZ, PT, P0 ;  /* 0x000000ff0500720c */ /* 0x000fda0003f05300 */
[----:B------:R-:W-:Y:S05]  /*10e0*/  @!P0 BRA `(.L_x_14) ;  /* 0x0000000000088947 */ /* 0x000fea0003800000 */
[----:B------:R0:W5:Y:S01]  /*10f0*/  LD.E R90, desc[UR38][R4.64] ;  /* 0x00000026045a7980 */ /* 0x000162000c101900 */
[----:B------:R-:W-:Y:S05]  /*1100*/  BRA `(.L_x_15) ;  /* 0x0000000000247947 */ /* 0x000fea0003800000 */
.L_x_14:
[----:B------:R-:W-:Y:S02]  /*1110*/  ULDC.64 UR4, c[0x0][0x590] ;  /* 0x0001640000047ab9 */ /* 0x000fe40000000a00 */
[----:B------:R-:W-:-:S04]  /*1120*/  ISETP.NE.U32.AND P0, PT, RZ, UR4, PT ;  /* 0x00000004ff007c0c */ /* 0x000fc8000bf05070 */
[----:B------:R-:W-:-:S13]  /*1130*/  ISETP.NE.AND.EX P0, PT, RZ, UR5, PT, P0 ;  /* 0x00000005ff007c0c */ /* 0x000fda000bf05300 */
[----:B------:R-:W-:Y:S05]  /*1140*/  @!P0 BRA `(.L_x_16) ;  /* 0x00000000000c8947 */ /* 0x000fea0003800000 */
[----:B------:R-:W2:Y:S02]  /*1150*/  LDC.64 R90, c[0x0][0x590] ;  /* 0x00016400ff5a7b82 */ /* 0x000ea40000000a00 */
[----:B--2---:R2:W5:Y:S01]  /*1160*/  LDG.E R90, desc[UR38][R90.64] ;  /* 0x000000265a5a7981 */ /* 0x004562000c1e1900 */
[----:B------:R-:W-:Y:S05]  /*1170*/  BRA `(.L_x_15) ;  /* 0x0000000000087947 */ /* 0x000fea0003800000 */
.L_x_16:
[----:B------:R-:W-:Y:S02]  /*1180*/  ULDC UR4, c[0x0][0x584] ;  /* 0x0001610000047ab9 */ /* 0x000fe40000000800 */
[----:B------:R-:W-:-:S07]  /*1190*/  IMAD.U32 R90, RZ, RZ, UR4 ;  /* 0x00000004ff5a7e24 */ /* 0x000fce000f8e00ff */
.L_x_15:
[----:B------:R-:W-:-:S13]  /*11a0*/  LOP3.LUT P0, RZ, R3, 0xff, RZ, 0xc0, !PT ;  /* 0x000000ff03ff7812 */ /* 0x000fda000780c0ff */
[----:B------:R-:W-:Y:S05]  /*11b0*/  @!P0 EXIT ;  /* 0x000000000000894d */ /* 0x000fea0003800000 */
[----:B------:R-:W3:Y:S01]  /*11c0*/  LDC R95, c[0x0][0x658] ;  /* 0x00019600ff5f7b82 */ /* 0x000ee20000000800 */
[----:B------:R-:W-:Y:S01]  /*11d0*/  LOP3.LUT R6, R6, 0x1, RZ, 0xc0, !PT ;  /* 0x0000000106067812 */ /* 0x000fe200078ec0ff */
[----:B------:R-:W-:Y:S01]  /*11e0*/  ULDC.64 UR6, c[0x0][0x288] ;  /* 0x0000a20000067ab9 */ /* 0x000fe20000000a00 */
[----:B------:R-:W-:Y:S01]  /*11f0*/  SHF.R.U32.HI R3, RZ, 0x2, R97 ;  /* 0x00000002ff037819 */ /* 0x000fe20000011661 */
[----:B------:R-:W-:Y:S01]  /*1200*/  UIADD3 UR4, UR7, 0x1f, URZ ;  /* 0x0000001f07047890 */ /* 0x000fe2000fffe03f */
[----:B------:R-:W-:Y:S01]  /*1210*/  SHF.R.U32.HI R0, RZ, 0x1, R0 ;  /* 0x00000001ff007819 */ /* 0x000fe20000011600 */
[----:B------:R-:W-:Y:S01]  /*1220*/  IMAD.SHL.U32 R88, R6, 0x40, RZ ;  /* 0x0000004006587824 */ /* 0x000fe200078e00ff */
[----:B------:R-:W-:Y:S01]  /*1230*/  LOP3.LUT R3, R3, 0x7, RZ, 0xc0, !PT ;  /* 0x0000000703037812 */ /* 0x000fe200078ec0ff */
[----:B01----:R-:W0:Y:S01]  /*1240*/  LDC.64 R4, c[0x0][0x5c8] ;  /* 0x00017200ff047b82 */ /* 0x003e220000000a00 */
[----:B------:R-:W-:Y:S01]  /*1250*/  USHF.R.S32.HI UR5, URZ, 0x1f, UR4 ;  /* 0x0000001f3f057899 */ /* 0x000fe20008011404 */
[----:B------:R-:W-:Y:S01]  /*1260*/  LOP3.LUT R0, R0, 0x30, RZ, 0xc0, !PT ;  /* 0x0000003000007812 */ /* 0x000fe200078ec0ff */
[----:B------:R-:W-:Y:S01]  /*1270*/  IMAD.MOV.U32 R8, RZ, RZ, 0x1 ;  /* 0x00000001ff087424 */ /* 0x000fe200078e00ff */
[--C-:B------:R-:W-:Y:S01]  /*1280*/  LOP3.LUT R88, R88, 0x40, R3.reuse, 0xe2, !PT ;  /* 0x0000004058587812 */ /* 0x100fe200078ee203 */
[----:B------:R-:W-:Y:S01]  /*1290*/  ULEA.HI UR5, UR5, UR4, URZ, 0x5 ;  /* 0x0000000405057291 */ /* 0x000fe2000f8f283f */
[-C--:B------:R-:W-:Y:S01]  /*12a0*/  IADD3 R3, RZ, -R0.reuse, -R3 ;  /* 0x80000000ff037210 */ /* 0x080fe20007ffe803 */
[----:B------:R-:W-:Y:S01]  /*12b0*/  IMAD.U32 R7, RZ, RZ, UR6 ;  /* 0x00000006ff077e24 */ /* 0x000fe2000f8e00ff */
[----:B------:R-:W-:Y:S01]  /*12c0*/  LOP3.LUT R88, R88, R0, RZ, 0xfc, !PT ;  /* 0x0000000058587212 */ /* 0x000fe200078efcff */
[----:B------:R-:W-:Y:S01]  /*12d0*/  IMAD.MOV.U32 R0, RZ, RZ, -0x1 ;  /* 0xffffffffff007424 */ /* 0x000fe200078e00ff */
[----:B------:R-:W-:Y:S01]  /*12e0*/  USHF.R.S32.HI UR43, URZ, 0x5, UR5 ;  /* 0x000000053f2b7899 */ /* 0x000fe20008011405 */
[C---:B------:R-:W-:Y:S01]  /*12f0*/  LOP3.LUT R96, R97.reuse, 0x3, RZ, 0xc0, !PT ;  /* 0x0000000361607812 */ /* 0x040fe200078ec0ff */
[----:B------:R-:W-:Y:S01]  /*1300*/  IMAD R3, R6, -0x40, R3 ;  /* 0xffffffc006037824 */ /* 0x000fe200078e0203 */
[C---:B------:R-:W-:Y:S01]  /*1310*/  LOP3.LUT R98, R97.reuse, 0x80, RZ, 0xc0, !PT ;  /* 0x0000008061627812 */ /* 0x040fe200078ec0ff */
[----:B------:R-:W-:Y:S01]  /*1320*/  UISETP.LT.AND UP0, UPT, UR43, 0x1, UPT ;  /* 0x000000012b00788c */ /* 0x000fe2000bf01270 */
[----:B------:R-:W-:Y:S01]  /*1330*/  IMAD.SHL.U32 R97, R97, 0x2, RZ ;  /* 0x0000000261617824 */ /* 0x000fe200078e00ff */
[-C--:B---3--:R-:W-:Y:S01]  /*1340*/  SHF.L.U32 R0, R0, R95.reuse, RZ ;  /* 0x0000005f00007219 */ /* 0x088fe200000006ff */
[----:B------:R-:W-:Y:S01]  /*1350*/  ULDC UR4, c[0x0][0x284] ;  /* 0x0000a10000047ab9 */ /* 0x000fe20000000800 */
[----:B------:R-:W-:Y:S01]  /*1360*/  USEL UR44, UR43, 0x1, UP0 ;  /* 0x000000012b2c7887 */ /* 0x000fe20008000000 */
[----:B------:R-:W-:Y:S01]  /*1370*/  IMAD R96, R96, -0x2, R7 ;  /* 0xfffffffe60607824 */ /* 0x000fe200078e0207 */
[----:B------:R-:W-:Y:S01]  /*1380*/  SHF.L.U32 R95, R8, R95, RZ ;  /* 0x0000005f085f7219 */ /* 0x000fe200000006ff */
[----:B------:R-:W-:Y:S01]  /*1390*/  VIADD R100, R3, UR4 ;  /* 0x0000000403647c36 */ /* 0x000fe20008000000 */
[----:B------:R-:W-:Y:S01]  /*13a0*/  LOP3.LUT R115, R18, 0x1, RZ, 0xfc, !PT ;  /* 0x0000000112737812 */ /* 0x000fe200078efcff */
[----:B------:R-:W-:Y:S01]  /*13b0*/  IMAD.MOV.U32 R89, RZ, RZ, RZ ;  /* 0x000000ffff597224 */ /* 0x000fe200078e00ff */
[C-C-:B0-----:R-:W-:Y:S01]  /*13c0*/  SHF.L.U64.HI R93, R4.reuse, 0x7, R5.reuse ;  /* 0x00000007045d7819 */ /* 0x141fe20000010205 */
[C---:B------:R-:W-:Y:S01]  /*13d0*/  IMAD.SHL.U32 R92, R4.reuse, 0x80, RZ ;  /* 0x00000080045c7824 */ /* 0x040fe200078e00ff */
[C---:B------:R-:W-:Y:S01]  /*13e0*/  SHF.L.U64.HI R94, R4.reuse, 0x3, R5 ;  /* 0x00000003045e7819 */ /* 0x040fe20000010205 */
[----:B--2---:R-:W-:Y:S01]  /*13f0*/  IMAD.SHL.U32 R91, R4, 0x8, RZ ;  /* 0x00000008045b7824 */ /* 0x004fe200078e00ff */
[----:B------:R-:W-:Y:S01]  /*1400*/  SHF.R.U32.HI R98, RZ, 0x7, R98 ;  /* 0x00000007ff627819 */ /* 0x000fe20000011662 */
[----:B------:R-:W-:Y:S01]  /*1410*/  UIADD3 UR44, UR43, -UR44, URZ ;  /* 0x8000002c2b2c7290 */ /* 0x000fe2000fffe03f */
[----:B------:R-:W-:Y:S01]  /*1420*/  LOP3.LUT R99, RZ, R0, RZ, 0x33, !PT ;  /* 0x00000000ff637212 */ /* 0x000fe200078e33ff */
[----:B------:R-:W-:Y:S01]  /*1430*/  UMOV UR40, URZ ;  /* 0x0000003f00287c82 */ /* 0x000fe20008000000 */
[----:B------:R-:W-:-:S09]  /*1440*/  UMOV UR41, URZ ;  /* 0x0000003f00297c82 */ /* 0x000fd20008000000 */
.L_x_160:
[----:B0-----:R-:W0:Y:S01]  /*1450*/  SHFL.IDX PT, R0, R98, RZ, 0x1f ;  /* 0x00001fff62007589 */ /* 0x001e2200000e0000 */
[----:B-1----:R-:W1:Y:S01]  /*1460*/  S2UR UR7, SR_CgaCtaId ;  /* 0x00000000000779c3 */ /* 0x002e620000008800 */
[----:B------:R-:W-:Y:S01]  /*1470*/  UMOV UR6, 0x400 ;  /* 0x0000040000067882 */ /* 0x000fe20000000000 */
[----:B0-----:R-:W-:Y:S01]  /*1480*/  R2UR UR4, R0 ;  /* 0x00000000000472ca */ /* 0x001fe200000e0000 */
[----:B-1----:R-:W-:-:S12]  /*1490*/  ULEA UR6, UR7, UR6, 0x18 ;  /* 0x0000000607067291 */ /* 0x002fd8000f8ec03f */
[----:B------:R-:W-:-:S04]  /*14a0*/  ULEA.HI UR5, UR4, UR4, URZ, 0x1 ;  /* 0x0000000404057291 */ /* 0x000fc8000f8f083f */
[----:B------:R-:W-:-:S04]  /*14b0*/  ULOP3.LUT UR5, UR5, 0xffffe, URZ, 0xc0, !UPT ;  /* 0x000ffffe05057892 */ /* 0x000fc8000f8ec03f */
[----:B------:R-:W-:-:S03]  /*14c0*/  UIADD3 UR5, UR4, -UR5, URZ ;  /* 0x8000000504057290 */ /* 0x000fc6000fffe03f */
[----:B------:R-:W-:Y:S01]  /*14d0*/  ULDC UR4, c[0x0][0x28c] ;  /* 0x0000a30000047ab9 */ /* 0x000fe20000000800 */
[----:B------:R-:W-:Y:S01]  /*14e0*/  ULEA UR5, UR5, UR6, 0xc ;  /* 0x0000000605057291 */ /* 0x000fe2000f8e603f */
[----:B------:R-:W-:-:S03]  /*14f0*/  ISETP.LT.AND P0, PT, RZ, UR4, PT ;  /* 0x00000004ff007c0c */ /* 0x000fc6000bf01270 */
[----:B------:R-:W-:-:S04]  /*1500*/  UIADD3 UR5, UR5, 0x100, URZ ;  /* 0x0000010005057890 */ /* 0x000fc8000fffe03f */
[----:B------:R-:W-:-:S04]  /*1510*/  USHF.R.U32.HI UR5, URZ, 0x4, UR5 ;  /* 0x000000043f057899 */ /* 0x000fc80008011605 */
[----:B------:R-:W-:-:S04]  /*1520*/  ULOP3.LUT UR5, UR5, 0x3fff, URZ, 0xc0, !UPT ;  /* 0x00003fff05057892 */ /* 0x000fc8000f8ec03f */
[----:B------:R-:W-:Y:S01]  /*1530*/  ULOP3.LUT UR45, UR5, 0x10000, URZ, 0xfc, !UPT ;  /* 0x00010000052d7892 */ /* 0x000fe2000f8efc3f */
[----:B--2345:R-:W-:Y:S11]  /*1540*/  @P0 BRA `(.L_x_17) ;  /* 0x0000000000400947 */ /* 0x03cff60003800000 */
[----:B------:R-:W-:Y:S01]  /*1550*/  MOV R0, 0x0 ;  /* 0x0000000000007802 */ /* 0x000fe20000000f00 */
[----:B------:R-:W-:Y:S01]  /*1560*/  ULDC.64 UR4, c[0x4][0x68] ;  /* 0x01001a0000047ab9 */ /* 0x000fe20000000a00 */
[----:B------:R-:W-:Y:S01]  /*1570*/  ULDC.64 UR6, c[0x4][0x8] ;  /* 0x0100020000067ab9 */ /* 0x000fe20000000a00 */
[----:B------:R-:W-:Y:S01]  /*1580*/  IMAD.U32 R4, RZ, RZ, UR4 ;  /* 0x00000004ff047e24 */ /* 0x000fe2000f8e00ff */
[----:B------:R0:W1:Y:S01]  /*1590*/  LDC.64 R14, c[0x4][R0] ;  /* 0x01000000000e7b82 */ /* 0x0000620000000a00 */
[----:B------:R-:W-:Y:S01]  /*15a0*/  IMAD.U32 R5, RZ, RZ, UR5 ;  /* 0x00000005ff057e24 */ /* 0x000fe2000f8e00ff */
[----:B------:R-:W-:Y:S01]  /*15b0*/  ULDC.64 UR4, c[0x4][0x70] ;  /* 0x01001c0000047ab9 */ /* 0x000fe20000000a00 */
[----:B------:R-:W-:Y:S02]  /*15c0*/  IMAD.U32 R10, RZ, RZ, UR6 ;  /* 0x00000006ff0a7e24 */ /* 0x000fe4000f8e00ff */
[----:B------:R-:W-:Y:S02]  /*15d0*/  IMAD.U32 R6, RZ, RZ, UR4 ;  /* 0x00000004ff067e24 */ /* 0x000fe4000f8e00ff */
[----:B------:R-:W-:-:S02]  /*15e0*/  IMAD.U32 R7, RZ, RZ, UR5 ;  /* 0x00000005ff077e24 */ /* 0x000fc4000f8e00ff */
[----:B------:R-:W-:Y:S02]  /*15f0*/  IMAD.U32 R11, RZ, RZ, UR7 ;  /* 0x00000007ff0b7e24 */ /* 0x000fe4000f8e00ff */
[----:B------:R-:W-:Y:S02]  /*1600*/  IMAD.MOV.U32 R8, RZ, RZ, 0x1e1 ;  /* 0x000001e1ff087424 */ /* 0x000fe400078e00ff */
[----:B------:R-:W-:Y:S02]  /*1610*/  IMAD.MOV.U32 R12, RZ, RZ, 0x1 ;  /* 0x00000001ff0c7424 */ /* 0x000fe400078e00ff */
[----:B0-----:R-:W-:-:S07]  /*1620*/  IMAD.MOV.U32 R13, RZ, RZ, RZ ;  /* 0x000000ffff0d7224 */ /* 0x001fce00078e00ff */
[----:B------:R-:W-:-:S07]  /*1630*/  LEPC R20, `(.L_x_17) ;  /* 0x000000001014794e */ /* 0x000fce0000000000 */
[----:B-1---5:R-:W-:Y:S05]  /*1640*/  CALL.ABS.NOINC R14 ;  /* 0x000000000e007343 */ /* 0x022fea0003c00000 */
.L_x_17:
[----:B------:R-:W-:-:S13]  /*1650*/  ISETP.NE.AND P0, PT, R115, 0x3, PT ;  /* 0x000000037300780c */ /* 0x000fda0003f05270 */
[----:B------:R-:W-:Y:S05]  /*1660*/  @!P0 BRA `(.L_x_18) ;  /* 0x0000000000048947 */ /* 0x000fea0003800000 */
[----:B------:R-:W-:Y:S01]  /*1670*/  BPT.TRAP 0x1 ;  /* 0x000000040000795c */ /* 0x000fe20000300000 */
.L_x_18:
[----:B------:R-:W0:Y:S01]  /*1680*/  S2UR UR5, SR_CgaCtaId ;  /* 0x00000000000579c3 */ /* 0x000e220000008800 */
[----:B------:R-:W-:Y:S01]  /*1690*/  UMOV UR4, 0x400 ;  /* 0x0000040000047882 */ /* 0x000fe20000000000 */
[----:B------:R-:W-:Y:S02]  /*16a0*/  IMAD.U32 R0, RZ, RZ, UR40 ;  /* 0x00000028ff007e24 */ /* 0x000fe4000f8e00ff */
[----:B------:R-:W-:-:S03]  /*16b0*/  IMAD.U32 R3, RZ, RZ, UR41 ;  /* 0x00000029ff037e24 */ /* 0x000fc6000f8e00ff */
[----:B------:R-:W-:Y:S01]  /*16c0*/  SHF.L.U32 R0, R0, 0x1f, RZ ;  /* 0x0000001f00007819 */ /* 0x000fe200000006ff */
[----:B0-----:R-:W-:-:S06]  /*16d0*/  ULEA UR4, UR5, UR4, 0x18 ;  /* 0x0000000405047291 */ /* 0x001fcc000f8ec03f */
[----:B------:R-:W-:-:S04]  /*16e0*/  IMAD.U32 R6, RZ, RZ, UR4 ;  /* 0x00000004ff067e24 */ /* 0x000fc8000f8e00ff */
[----:B------:R-:W-:-:S04]  /*16f0*/  IMAD R3, R3, 0x8, R6 ;  /* 0x0000000803037824 */ /* 0x000fc800078e0206 */
[----:B------:R0:W1:Y:S01]  /*1700*/  SYNCS.PHASECHK.TRANS64.TRYWAIT P1, [R3+URZ], R0 ;  /* 0x00000000030075a7 */ /* 0x000062000802017f */
[----:B------:R-:W-:Y:S05]  /*1710*/  @!P0 BRA `(.L_x_19) ;  /* 0x0000000000048947 */ /* 0x000fea0003800000 */
[----:B------:R-:W-:Y:S01]  /*1720*/  BPT.TRAP 0x1 ;  /* 0x000000040000795c */ /* 0x000fe20000300000 */
.L_x_19:
[----:B------:R-:W-:-:S05]  /*1730*/  IMAD.U32 R4, RZ, RZ, UR44 ;  /* 0x0000002cff047e24 */ /* 0x000fca000f8e00ff */
[----:B------:R-:W-:Y:S01]  /*1740*/  ISETP.GE.AND P2, PT, R4, 0x1, PT ;  /* 0x000000010400780c */ /* 0x000fe20003f46270 */
[----:B-1----:R-:W-:-:S12]  /*1750*/  @P1 BRA `(.L_x_20) ;  /* 0x0000000000081947 */ /* 0x002fd80003800000 */
[----:B------:R-:W1:Y:S02]  /*1760*/  SYNCS.PHASECHK.TRANS64.TRYWAIT P1, [R3+URZ], R0 ;  /* 0x00000000030075a7 */ /* 0x000e64000802017f */
[----:B-1----:R-:W-:Y:S05]  /*1770*/  @!P1 BRA `(.L_x_21) ;  /* 0x0000006c00d89947 */ /* 0x002fea0003800000 */
.L_x_20:
[----:B------:R-:W-:Y:S05]  /*1780*/  WARPSYNC.ALL ;  /* 0x0000000000007948 */ /* 0x000fea0003800000 */
[----:B------:R-:W-:Y:S01]  /*1790*/  R2UR UR4, R6 ;  /* 0x00000000060472ca */ /* 0x000fe200000e0000 */
[----:B------:R-:W-:Y:S01]  /*17a0*/  ULEA UR6, UR41, UR45, 0xa ;  /* 0x0000002d29067291 */ /* 0x000fe2000f8e503f */
[----:B------:R-:W-:Y:S01]  /*17b0*/  WARPGROUP.ARRIVE ;  /* 0x00000000000079c5 */ /* 0x000fe20000000000 */
[----:B------:R-:W-:Y:S01]  /*17c0*/  UMOV UR9, 0x80000020 ;  /* 0x8000002000097882 */ /* 0x000fe20000000000 */
[----:B------:R-:W-:Y:S01]  /*17d0*/  UMOV UR11, 0x80000020 ;  /* 0x80000020000b7882 */ /* 0x000fe20000000000 */
[----:B------:R-:W-:-:S03]  /*17e0*/  UIADD3 UR7, UR6, 0x200, URZ ;  /* 0x0000020006077890 */ /* 0x000fc6000fffe03f */
[----:B------:R-:W-:-:S05]  /*17f0*/  UMOV UR8, UR6 ;  /* 0x0000000600087c82 */ /* 0x000fca0008000000 */
[----:B------:R-:W-:-:S04]  /*1800*/  UIADD3 UR4, UR4, 0x14100, URZ ;  /* 0x0001410004047890 */ /* 0x000fc8000fffe03f */
[----:B------:R-:W-:-:S04]  /*1810*/  USHF.R.U32.HI UR4, URZ, 0x4, UR4 ;  /* 0x000000043f047899 */ /* 0x000fc80008011604 */
[----:B------:R-:W-:-:S04]  /*1820*/  ULOP3.LUT UR4, UR4, 0x3fff, URZ, 0xc0, !UPT ;  /* 0x00003fff04047892 */ /* 0x000fc8000f8ec03f */
[----:B------:R-:W-:-:S04]  /*1830*/  ULOP3.LUT UR4, UR4, 0x10000, URZ, 0xfc, !UPT ;  /* 0x0001000004047892 */ /* 0x000fc8000f8efc3f */
[----:B------:R-:W-:-:S07]  /*1840*/  ULEA UR5, UR41, UR4, 0x8 ;  /* 0x0000000429057291 */ /* 0x000fce000f8e403f */
[----:B------:R-:W-:Y:S02]  /*1850*/  UMOV UR10, UR5 ;  /* 0x00000005000a7c82 */ /* 0x000fe40008000000 */
[----:B------:R-:W-:Y:S01]  /*1860*/  HGMMA.64x64x16.F32.BF16 R56, gdesc[UR8], RZ, !UPT, gsb0 ;  /* 0x00e00000083879f0 */ /* 0x000fe2000c0018ff */
[----:B------:R-:W-:Y:S01]  /*1870*/  UMOV UR8, UR7 ;  /* 0x0000000700087c82 */ /* 0x000fe20008000000 */
[----:B------:R-:W-:Y:S01]  /*1880*/  UMOV UR9, 0x80000020 ;  /* 0x8000002000097882 */ /* 0x000fe20000000000 */
[----:B------:R-:W-:Y:S02]  /*1890*/  WARPGROUP.DEPBAR.LE gsb0, 0x0 ;  /* 0x00008000000079c5 */ /* 0x000fe40000010000 */
[----:B------:R-:W-:-:S06]  /*18a0*/  WARPGROUP.ARRIVE ;  /* 0x00000000000079c5 */ /* 0x000fcc0000000000 */
[----:B------:R-:W-:Y:S01]  /*18b0*/  HGMMA.64x64x16.F32.BF16 R24, gdesc[UR8], RZ, !UPT, gsb0 ;  /* 0x00e00000081879f0 */ /* 0x000fe2000c0018ff */
[----:B------:R-:W-:Y:S02]  /*18c0*/  UIADD3 UR8, UR6, 0x2, URZ ;  /* 0x0000000206087890 */ /* 0x000fe4000fffe03f */
[----:B------:R-:W-:Y:S01]  /*18d0*/  UIADD3 UR10, UR5, 0x2, URZ ;  /* 0x00000002050a7890 */ /* 0x000fe2000fffe03f */
[----:B------:R-:W-:Y:S01]  /*18e0*/  UMOV UR9, 0x80000020 ;  /* 0x8000002000097882 */ /* 0x000fe20000000000 */
[----:B------:R-:W-:Y:S01]  /*18f0*/  UMOV UR11, 0x80000020 ;  /* 0x80000020000b7882 */ /* 0x000fe20000000000 */
[----:B------:R-:W-:Y:S01]  /*1900*/  UIADD3 UR6, UR6, 0x202, URZ ;  /* 0x0000020206067890 */ /* 0x000fe2000fffe03f */
[----:B------:R-:W-:Y:S02]  /*1910*/  WARPGROUP.DEPBAR.LE gsb0, 0x0 ;  /* 0x00008000000079c5 */ /* 0x000fe40000010000 */
[----:B------:R-:W-:-:S06]  /*1920*/  WARPGROUP.ARRIVE ;  /* 0x00000000000079c5 */ /* 0x000fcc0000000000 */
[----:B------:R-:W-:Y:S01]  /*1930*/  HGMMA.64x64x16.F32.BF16 R56, gdesc[UR8], R56, gsb0 ;  /* 0x00e00000083879f0 */ /* 0x000fe20008001838 */
[----:B------:R-:W-:Y:S01]  /*1940*/  UMOV UR8, UR6 ;  /* 0x0000000600087c82 */ /* 0x000fe20008000000 */
[----:B------:R-:W-:Y:S01]  /*1950*/  UMOV UR9, 0x80000020 ;  /* 0x8000002000097882 */ /* 0x000fe20000000000 */
[----:B------:R-:W-:Y:S02]  /*1960*/  WARPGROUP.DEPBAR.LE gsb0, 0x0 ;  /* 0x00008000000079c5 */ /* 0x000fe40000010000 */
[----:B------:R-:W-:-:S06]  /*1970*/  WARPGROUP.ARRIVE ;  /* 0x00000000000079c5 */ /* 0x000fcc0000000000 */
[----:B------:R-:W-:Y:S03]  /*1980*/  HGMMA.64x64x16.F32.BF16 R24, gdesc[UR8], R24, gsb0 ;  /* 0x00e00000081879f0 */ /* 0x000fe60008001818 */
[----:B------:R-:W-:Y:S02]  /*1990*/  WARPGROUP.DEPBAR.LE gsb0, 0x0 ;  /* 0x00008000000079c5 */ /* 0x000fe40000010000 */
[----:B------:R-:W-:Y:S05]  /*19a0*/  @!P2 BRA `(.L_x_22) ;  /* 0x000000040020a947 */ /* 0x000fea0003800000 */
[----:B------:R-:W-:Y:S01]  /*19b0*/  UIADD3 UR5, UR41, 0x1, URZ ;  /* 0x0000000129057890 */ /* 0x000fe2000fffe03f */
[----:B01----:R-:W-:Y:S02]  /*19c0*/  IMAD.U32 R0, RZ, RZ, UR44 ;  /* 0x0000002cff007e24 */ /* 0x003fe4000f8e00ff */
[----:B------:R-:W-:Y:S01]  /*19d0*/  IMAD.U32 R3, RZ, RZ, UR41 ;  /* 0x00000029ff037e24 */ /* 0x000fe2000f8e00ff */
[----:B------:R-:W-:-:S04]  /*19e0*/  UISETP.NE.AND UP0, UPT, UR5, 0x5, UPT ;  /* 0x000000050500788c */ /* 0x000fc8000bf05270 */
[----:B------:R-:W-:Y:S02]  /*19f0*/  USEL UR6, URZ, 0x1, UP0 ;  /* 0x000000013f067887 */ /* 0x000fe40008000000 */
[----:B------:R-:W-:Y:S02]  /*1a00*/  USEL UR5, UR5, URZ, UP0 ;  /* 0x0000003f05057287 */ /* 0x000fe40008000000 */
[----:B------:R-:W-:-:S06]  /*1a10*/  ULOP3.LUT UR6, UR40, UR6, URZ, 0x3c, !UPT ;  /* 0x0000000628067292 */ /* 0x000fcc000f8e3c3f */
[----:B------:R-:W-:-:S07]  /*1a20*/  IMAD.U32 R7, RZ, RZ, UR6 ;  /* 0x00000006ff077e24 */ /* 0x000fce000f8e00ff */
.L_x_29:
[----:B------:R-:W-:Y:S05]  /*1a30*/  @!P0 BRA `(.L_x_23) ;  /* 0x0000000000048947 */ /* 0x000fea0003800000 */
[----:B------:R-:W-:Y:S01]  /*1a40*/  BPT.TRAP 0x1 ;  /* 0x000000040000795c */ /* 0x000fe20000300000 */
.L_x_23:
[----:B------:R-:W0:Y:S01]  /*1a50*/  S2UR UR7, SR_CgaCtaId ;  /* 0x00000000000779c3 */ /* 0x000e220000008800 */
[----:B------:R-:W-:Y:S01]  /*1a60*/  UMOV UR6, 0x400 ;  /* 0x0000040000067882 */ /* 0x000fe20000000000 */
[----:B------:R-:W-:Y:S01]  /*1a70*/  IMAD.U32 R5, RZ, RZ, UR5 ;  /* 0x00000005ff057e24 */ /* 0x000fe2000f8e00ff */
[----:B------:R-:W-:Y:S01]  /*1a80*/  SHF.L.U32 R4, R7, 0x1f, RZ ;  /* 0x0000001f07047819 */ /* 0x000fe200000006ff */
[----:B0-----:R-:W-:-:S06]  /*1a90*/  ULEA UR6, UR7, UR6, 0x18 ;  /* 0x0000000607067291 */ /* 0x001fcc000f8ec03f */
[----:B------:R-:W-:-:S04]  /*1aa0*/  IMAD.U32 R6, RZ, RZ, UR6 ;  /* 0x00000006ff067e24 */ /* 0x000fc8000f8e00ff */
[----:B------:R-:W-:-:S04]  /*1ab0*/  IMAD R5, R5, 0x8, R6 ;  /* 0x0000000805057824 */ /* 0x000fc800078e0206 */
[----:B------:R0:W1:Y:S01]  /*1ac0*/  SYNCS.PHASECHK.TRANS64.TRYWAIT P1, [R5+URZ], R4 ;  /* 0x00000004050075a7 */ /* 0x000062000802017f */
[----:B------:R-:W-:Y:S05]  /*1ad0*/  @!P0 BRA `(.L_x_24) ;  /* 0x0000000000048947 */ /* 0x000fea0003800000 */
[----:B------:R-:W-:Y:S01]  /*1ae0*/  BPT.TRAP 0x1 ;  /* 0x000000040000795c */ /* 0x000fe20000300000 */
.L_x_24:
[----:B-1----:R-:W-:Y:S05]  /*1af0*/  @P1 BRA `(.L_x_25) ;  /* 0x0000000000081947 */ /* 0x002fea0003800000 */
[----:B------:R-:W1:Y:S02]  /*1b00*/  SYNCS.PHASECHK.TRANS64.TRYWAIT P1, [R5+URZ], R4 ;  /* 0x00000004050075a7 */ /* 0x000e64000802017f */
[----:B-1----:R-:W-:Y:S05]  /*1b10*/  @!P1 BRA `(.L_x_26) ;  /* 0x0000006c00049947 */ /* 0x002fea0003800000 */
.L_x_25:
[----:B------:R-:W-:Y:S01]  /*1b20*/  ULEA UR6, UR5, UR4, 0x8 ;  /* 0x0000000405067291 */ /* 0x000fe2000f8e403f */
[----:B------:R-:W-:Y:S01]  /*1b30*/  WARPGROUP.ARRIVE ;  /* 0x00000000000079c5 */ /* 0x000fe20000000000 */
[----:B------:R-:W-:Y:S01]  /*1b40*/  ULEA UR7, UR5, UR45, 0xa ;  /* 0x0000002d05077291 */ /* 0x000fe2000f8e503f */
[----:B------:R-:W-:Y:S01]  /*1b50*/  UMOV UR11, 0x80000020 ;  /* 0x80000020000b7882 */ /* 0x000fe20000000000 */
[----:B------:R-:W-:Y:S02]  /*1b60*/  UMOV UR9, 0x80000020 ;  /* 0x8000002000097882 */ /* 0x000fe40000000000 */
[----:B------:R-:W-:Y:S01]  /*1b70*/  UIADD3 UR12, UR7, 0x200, URZ ;  /* 0x00000200070c7890 */ /* 0x000fe2000fffe03f */
[----:B------:R-:W-:Y:S02]  /*1b80*/  UMOV UR10, UR6 ;  /* 0x00000006000a7c82 */ /* 0x000fe40008000000 */
[----:B------:R-:W-:Y:S02]  /*1b90*/  UMOV UR8, UR7 ;  /* 0x0000000700087c82 */ /* 0x000fe40008000000 */
[----:B------:R-:W-:Y:S01]  /*1ba0*/  HGMMA.64x64x16.F32.BF16 R56, gdesc[UR8], R56, gsb0 ;  /* 0x00e00000083879f0 */ /* 0x000fe20008001838 */
[----:B------:R-:W-:Y:S01]  /*1bb0*/  UMOV UR9, 0x80000020 ;  /* 0x8000002000097882 */ /* 0x000fe20000000000 */
[----:B------:R-:W-:Y:S01]  /*1bc0*/  UMOV UR8, UR12 ;  /* 0x0000000c00087c82 */ /* 0x000fe20008000000 */
[----:B------:R-:W-:-:S02]  /*1bd0*/  WARPGROUP.DEPBAR.LE gsb0, 0x0 ;  /* 0x00008000000079c5 */ /* 0x000fc40000010000 */
[----:B------:R-:W-:-:S06]  /*1be0*/  WARPGROUP.ARRIVE ;  /* 0x00000000000079c5 */ /* 0x000fcc0000000000 */
[----:B------:R-:W-:Y:S01]  /*1bf0*/  HGMMA.64x64x16.F32.BF16 R24, gdesc[UR8], R24, gsb0 ;  /* 0x00e00000081879f0 */ /* 0x000fe20008001818 */
        /* <DEDUP_REMOVED lines=15> */
[----:B------:R-:W-:Y:S01]  /*1cf0*/  BPT.TRAP 0x1 ;  /* 0x000000040000795c */ /* 0x000fe20000300000 */
.L_x_27:
[----:B------:R-:W-:-:S13]  /*1d00*/  ISETP.NE.AND P1, PT, R114, RZ, PT ;  /* 0x000000ff7200720c */ /* 0x000fda0003f25270 */
[----:B01----:R-:W-:-:S04]  /*1d10*/  @P1 IMAD R4, R3, 0x8, R6 ;  /* 0x0000000803041824 */ /* 0x003fc800078e0206 */
[----:B------:R-:W-:-:S05]  /*1d20*/  @P1 VIADD R4, R4, 0x28 ;  /* 0x0000002804041836 */ /* 0x000fca0000000000 */
[----:B------:R-:W-:-:S04]  /*1d30*/  @P1 PRMT R4, R19, 0x654, R4 ;  /* 0x0000065413041816 */ /* 0x000fc80000000004 */
[----:B------:R0:W-:Y:S01]  /*1d40*/  @P1 SYNCS.ARRIVE.TRANS64.RED.A1T0 RZ, [R4+URZ], RZ ;  /* 0x000000ff04ff19a7 */ /* 0x0001e2000810043f */
[----:B------:R-:W-:-:S13]  /*1d50*/  ISETP.GT.U32.AND P1, PT, R18, 0x1, PT ;  /* 0x000000011200780c */ /* 0x000fda0003f24070 */
[----:B0-----:R-:W-:Y:S05]  /*1d60*/  @P1 BRA `(.L_x_28) ;  /* 0x0000000000041947 */ /* 0x001fea0003800000 */
[----:B------:R-:W-:Y:S01]  /*1d70*/  BPT.TRAP 0x1 ;  /* 0x000000040000795c */ /* 0x000fe20000300000 */
.L_x_28:
[----:B------:R-:W-:Y:S01]  /*1d80*/  UIADD3 UR5, UR5, 0x1, URZ ;  /* 0x0000000105057890 */ /* 0x000fe2000fffe03f */
[C---:B------:R-:W-:Y:S01]  /*1d90*/  ISETP.GT.AND P2, PT, R0.reuse, 0x1, PT ;  /* 0x000000010000780c */ /* 0x040fe20003f44270 */
[----:B------:R-:W-:Y:S02]  /*1da0*/  VIADD R3, R3, 0x1 ;  /* 0x0000000103037836 */ /* 0x000fe40000000000 */
[----:B------:R-:W-:Y:S01]  /*1db0*/  UISETP.NE.AND UP0, UPT, UR5, 0x5, UPT ;  /* 0x000000050500788c */ /* 0x000fe2000bf05270 */
[----:B------:R-:W-:Y:S02]  /*1dc0*/  VIADD R0, R0, 0xffffffff ;  /* 0xffffffff00007836 */ /* 0x000fe40000000000 */
[C---:B------:R-:W-:Y:S01]  /*1dd0*/  ISETP.NE.AND P1, PT, R3.reuse, 0x5, PT ;  /* 0x000000050300780c */ /* 0x040fe20003f25270 */
[----:B------:R-:W-:Y:S02]  /*1de0*/  USEL UR6, URZ, 0x1, UP0 ;  /* 0x000000013f067887 */ /* 0x000fe40008000000 */
[----:B------:R-:W-:Y:S01]  /*1df0*/  USEL UR5, UR5, URZ, UP0 ;  /* 0x0000003f05057287 */ /* 0x000fe20008000000 */
[----:B------:R-:W-:-:S03]  /*1e00*/  SEL R3, R3, RZ, P1 ;  /* 0x000000ff03037207 */ /* 0x000fc60000800000 */
[----:B------:R-:W-:Y:S01]  /*1e10*/  LOP3.LUT R7, R7, UR6, RZ, 0x3c, !PT ;  /* 0x0000000607077c12 */ /* 0x000fe2000f8e3cff */
[----:B------:R-:W-:Y:S07]  /*1e20*/  @P2 BRA `(.L_x_29) ;  /* 0xfffffffc00002947 */ /* 0x000fee000383ffff */
.L_x_22:
[----:B01----:R-:W0:Y:S02]  /*1e30*/  LDC R0, c[0x0][0x28c] ;  /* 0x0000a300ff007b82 */ /* 0x003e240000000800 */
[----:B0-----:R-:W-:-:S13]  /*1e40*/  ISETP.GE.AND P1, PT, R0, 0x1, PT ;  /* 0x000000010000780c */ /* 0x001fda0003f26270 */
[----:B------:R-:W-:Y:S05]  /*1e50*/  @!P1 BRA `(.L_x_30) ;  /* 0x0000000000449947 */ /* 0x000fea0003800000 */
[----:B------:R-:W-:Y:S05]  /*1e60*/  @!P0 BRA `(.L_x_31) ;  /* 0x0000000000048947 */ /* 0x000fea0003800000 */
[----:B------:R-:W-:Y:S01]  /*1e70*/  BPT.TRAP 0x1 ;  /* 0x000000040000795c */ /* 0x000fe20000300000 */
.L_x_31:
[----:B------:R-:W-:-:S13]  /*1e80*/  ISETP.NE.AND P0, PT, R114, RZ, PT ;  /* 0x000000ff7200720c */ /* 0x000fda0003f05270 */
[----:B------:R-:W-:-:S05]  /*1e90*/  VOTEU.ANY UP0, P0 ;  /* 0x00000000003f7886 */ /* 0x000fca0000000100 */
[----:B------:R-:W-:-:S06]  /*1ea0*/  @UP0 UIADD3 UR4, UR44, UR41, URZ ;  /* 0x000000292c040290 */ /* 0x000fcc000fffe03f */
[----:B------:R-:W-:Y:S02]  /*1eb0*/  IMAD.U32 R4, RZ, RZ, UR4 ;  /* 0x00000004ff047e24 */ /* 0x000fe4000f8e00ff */
[----:B------:R-:W-:Y:S02]  /*1ec0*/  IMAD.U32 R3, RZ, RZ, UR4 ;  /* 0x00000004ff037e24 */ /* 0x000fe4000f8e00ff */
[----:B------:R-:W-:-:S05]  /*1ed0*/  @P0 IMAD.WIDE.U32 R4, R4, -0x33333333, RZ ;  /* 0xcccccccd04040825 */ /* 0x000fca00078e00ff */
[----:B------:R-:W-:-:S05]  /*1ee0*/  @P0 SHF.R.U32.HI R0, RZ, 0x2, R5 ;  /* 0x00000002ff000819 */ /* 0x000fca0000011605 */
[----:B------:R-:W-:-:S04]  /*1ef0*/  @P0 IMAD R0, R0, -0x5, R3 ;  /* 0xfffffffb00000824 */ /* 0x000fc800078e0203 */
[----:B------:R-:W-:-:S04]  /*1f00*/  @P0 IMAD R0, R0, 0x8, R6 ;  /* 0x0000000800000824 */ /* 0x000fc800078e0206 */
[----:B------:R-:W-:-:S05]  /*1f10*/  @P0 VIADD R0, R0, 0x28 ;  /* 0x0000002800000836 */ /* 0x000fca0000000000 */
[----:B------:R-:W-:-:S04]  /*1f20*/  @P0 PRMT R0, R19, 0x654, R0 ;  /* 0x0000065413000816 */ /* 0x000fc80000000000 */
[----:B------:R0:W-:Y:S01]  /*1f30*/  @P0 SYNCS.ARRIVE.TRANS64.RED.A1T0 RZ, [R0+URZ], RZ ;  /* 0x000000ff00ff09a7 */ /* 0x0001e2000810043f */
[----:B------:R-:W-:-:S13]  /*1f40*/  ISETP.GT.U32.AND P0, PT, R18, 0x1, PT ;  /* 0x000000011200780c */ /* 0x000fda0003f04070 */
[----:B0-----:R-:W-:Y:S05]  /*1f50*/  @P0 BRA `(.L_x_30) ;  /* 0x0000000000040947 */ /* 0x001fea0003800000 */
[----:B------:R-:W-:Y:S01]  /*1f60*/  BPT.TRAP 0x1 ;  /* 0x000000040000795c */ /* 0x000fe20000300000 */
.L_x_30:
[----:B------:R-:W-:Y:S01]  /*1f70*/  IMAD.SHL.U32 R101, R101, 0x40, RZ ;  /* 0x0000004065657824 */ /* 0x000fe200078e00ff */
[----:B------:R-:W-:Y:S01]  /*1f80*/  UIADD3 UR41, UR43, UR41, URZ ;  /* 0x000000292b297290 */ /* 0x000fe2000fffe03f */
[----:B------:R-:W-:Y:S01]  /*1f90*/  SHF.R.S32.HI R21, RZ, 0x1f, R23 ;  /* 0x0000001fff157819 */ /* 0x000fe20000011417 */
[----:B------:R-:W-:Y:S01]  /*1fa0*/  ULDC UR7, c[0x0][0x288] ;  /* 0x0000a20000077ab9 */ /* 0x000fe20000000800 */
[----:B------:R-:W-:Y:S01]  /*1fb0*/  IMAD.SHL.U32 R3, R109, 0x100, RZ ;  /* 0x000001006d037824 */ /* 0x000fe200078e00ff */
[C---:B------:R-:W-:Y:S01]  /*1fc0*/  LOP3.LUT R10, R101.reuse, 0x6, R97, 0xf8, !PT ;  /* 0x00000006650a7812 */ /* 0x040fe200078ef861 */
[----:B------:R-:W-:Y:S01]  /*1fd0*/  UISETP.GT.U32.AND UP0, UPT, UR41, 0x4, UPT ;  /* 0x000000042900788c */ /* 0x000fe2000bf04070 */
[----:B------:R-:W-:Y:S01]  /*1fe0*/  ISETP.GE.AND P0, PT, R101, UR7, PT ;  /* 0x0000000765007c0c */ /* 0x000fe2000bf06270 */
[----:B------:R-:W-:Y:S01]  /*1ff0*/  ULDC.64 UR4, c[0x0][0x5d0] ;  /* 0x0001740000047ab9 */ /* 0x000fe20000000a00 */
[----:B------:R-:W-:Y:S01]  /*2000*/  SHF.R.S32.HI R11, RZ, 0x1f, R10 ;  /* 0x0000001fff0b7819 */ /* 0x000fe2000001140a */
[----:B------:R-:W-:Y:S01]  /*2010*/  ULDC UR10, c[0x0][0x284] ;  /* 0x0000a100000a7ab9 */ /* 0x000fe20000000800 */
[----:B------:R-:W-:Y:S01]  /*2020*/  IMAD R0, R21, UR4, RZ ;  /* 0x0000000415007c24 */ /* 0x000fe2000f8e02ff */
[----:B------:R-:W-:Y:S01]  /*2030*/  UISETP.LT.U32.AND UP0, UPT, UR43, 0x5, UP0 ;  /* 0x000000052b00788c */ /* 0x000fe20008701070 */
[----:B------:R-:W-:Y:S01]  /*2040*/  ISETP.GE.OR P0, PT, R3, UR10, P0 ;  /* 0x0000000a03007c0c */ /* 0x000fe20008706670 */
[----:B------:R-:W-:Y:S01]  /*2050*/  UISETP.GE.U32.AND UP1, UPT, UR43, 0x5, UPT ;  /* 0x000000052b00788c */ /* 0x000fe2000bf26070 */
[C---:B------:R-:W-:Y:S01]  /*2060*/  IMAD R7, R23.reuse, UR5, R0 ;  /* 0x0000000517077c24 */ /* 0x040fe2000f8e0200 */
[----:B------:R-:W-:Y:S01]  /*2070*/  USEL UR6, URZ, 0x1, !UP0 ;  /* 0x000000013f067887 */ /* 0x000fe2000c000000 */
[----:B------:R-:W-:Y:S01]  /*2080*/  IMAD.WIDE.U32 R4, R23, UR4, R10 ;  /* 0x0000000417047c25 */ /* 0x000fe2000f8e000a */
[----:B------:R-:W-:Y:S01]  /*2090*/  UIMAD.WIDE.U32 UR4, UR41, -0x33333333, URZ ;  /* 0xcccccccd290478a5 */ /* 0x000fe2000f8e003f */
[----:B------:R-:W-:-:S02]  /*20a0*/  ULDC.64 UR8, c[0x0][0x5c8] ;  /* 0x0001720000087ab9 */ /* 0x000fc40000000a00 */
[----:B------:R-:W-:Y:S01]  /*20b0*/  IMAD.WIDE R108, R109, 0x100, R88 ;  /* 0x000001006d6c7825 */ /* 0x000fe200078e0258 */
[----:B------:R-:W-:Y:S02]  /*20c0*/  USHF.R.U32.HI UR4, URZ, 0x2, UR5 ;  /* 0x000000023f047899 */ /* 0x000fe40008011605 */
[----:B------:R-:W-:Y:S01]  /*20d0*/  ULOP3.LUT UR40, UR40, UR6, URZ, 0x3c, !UPT ;  /* 0x0000000628287292 */ /* 0x000fe2000f8e3c3f */
[----:B------:R-:W-:Y:S01]  /*20e0*/  IMAD R9, R109, UR8, RZ ;  /* 0x000000086d097c24 */ /* 0x000fe2000f8e02ff */
[----:B------:R-:W-:Y:S01]  /*20f0*/  UIMAD UR41, UR4, -0x5, UR41 ;  /* 0xfffffffb042978a4 */ /* 0x000fe2000f8e0229 */
[----:B------:R-:W-:Y:S01]  /*2100*/  IMAD.IADD R5, R5, 0x1, R7 ;  /* 0x0000000105057824 */ /* 0x000fe200078e0207 */
[----:B------:R-:W-:Y:S01]  /*2110*/  @UP1 ULOP3.LUT UR40, UR40, 0x1, UR4, 0x78, !UPT ;  /* 0x0000000128281892 */ /* 0x000fe2000f8e7804 */
[C---:B------:R-:W-:Y:S02]  /*2120*/  IMAD R9, R108.reuse, UR9, R9 ;  /* 0x000000096c097c24 */ /* 0x040fe4000f8e0209 */
[----:B------:R-:W-:-:S04]  /*2130*/  IMAD.WIDE.U32 R110, R108, UR8, R4 ;  /* 0x000000086c6e7c25 */ /* 0x000fc8000f8e0004 */
[----:B------:R-:W-:Y:S01]  /*2140*/  IMAD.MOV.U32 R0, RZ, RZ, -0x1 ;  /* 0xffffffffff007424 */ /* 0x000fe200078e00ff */
[----:B------:R-:W-:Y:S06]  /*2150*/  @P0 BRA `(.L_x_32) ;  /* 0x00000048006c0947 */ /* 0x000fec0003800000 */
[----:B-----5:R-:W-:Y:S01]  /*2160*/  FSETP.NEU.AND P1, PT, R90, RZ, PT ;  /* 0x000000ff5a00720b */ /* 0x020fe20003f2d000 */
[----:B------:R-:W-:Y:S01]  /*2170*/  IMAD.IADD R4, R96, 0x1, -R101 ;  /* 0x0000000160047824 */ /* 0x000fe200078e0a65 */
[----:B------:R-:W-:Y:S01]  /*2180*/  BSSY B0, `(.L_x_32) ;  /* 0x0000498000007945 */ /* 0x000fe20003800000 */
[----:B------:R-:W-:Y:S02]  /*2190*/  IMAD.IADD R3, R100, 0x1, -R3 ;  /* 0x0000000164037824 */ /* 0x000fe400078e0a03 */
[----:B------:R-:W-:Y:S01]  /*21a0*/  IMAD.IADD R113, R111, 0x1, R9 ;  /* 0x000000016f717824 */ /* 0x000fe200078e0209 */
[----:B------:R-:W-:-:S04]  /*21b0*/  ISETP.GT.AND P5, PT, R4, RZ, PT ;  /* 0x000000ff0400720c */ /* 0x000fc80003fa4270 */
[----:B------:R-:W-:-:S03]  /*21c0*/  ISETP.GT.AND P0, PT, R3, RZ, P5 ;  /* 0x000000ff0300720c */ /* 0x000fc60002f04270 */
[----:B------:R-:W-:Y:S10]  /*21d0*/  @!P1 BRA `(.L_x_33) ;  /* 0x0000003000f89947 */ /* 0x000ff40003800000 */
[----:B------:R-:W0:Y:S01]  /*21e0*/  LDC.64 R14, c[0x0][0x5b8] ;  /* 0x00016e00ff0e7b82 */ /* 0x000e220000000a00 */
[----:B------:R-:W-:-:S07]  /*21f0*/  ULDC.64 UR4, c[0x0][0x5c0] ;  /* 0x0001700000047ab9 */ /* 0x000fce0000000a00 */
[----:B------:R-:W1:Y:S08]  /*2200*/  LDC.64 R106, c[0x0][0x5b0] ;  /* 0x00016c00ff6a7b82 */ /* 0x000e700000000a00 */
[----:B------:R-:W2:Y:S01]  /*2210*/  LDC.64 R12, c[0x0][0x5a8] ;  /* 0x00016a00ff0c7b82 */ /* 0x000ea20000000a00 */
[-C--:B0-----:R-:W-:Y:S02]  /*2220*/  IMAD R6, R21, R14.reuse, RZ ;  /* 0x0000000e15067224 */ /* 0x081fe400078e02ff */
[----:B------:R-:W-:-:S04]  /*2230*/  IMAD.WIDE.U32 R102, R23, R14, R10 ;  /* 0x0000000e17667225 */ /* 0x000fc800078e000a */
[----:B------:R-:W-:Y:S02]  /*2240*/  IMAD R101, R23, R15, R6 ;  /* 0x0000000f17657224 */ /* 0x000fe400078e0206 */
[-C--:B-1----:R-:W-:Y:S02]  /*2250*/  IMAD R5, R109, R106.reuse, RZ ;  /* 0x0000006a6d057224 */ /* 0x082fe400078e02ff */
[----:B------:R-:W-:Y:S02]  /*2260*/  IMAD.IADD R105, R103, 0x1, R101 ;  /* 0x0000000167697824 */ /* 0x000fe400078e0265 */
[----:B------:R-:W-:Y:S02]  /*2270*/  IMAD.MOV.U32 R104, RZ, RZ, R102 ;  /* 0x000000ffff687224 */ /* 0x000fe400078e0066 */
[C---:B------:R-:W-:Y:S02]  /*2280*/  IMAD R111, R108.reuse, R107, R5 ;  /* 0x0000006b6c6f7224 */ /* 0x040fe400078e0205 */
[----:B------:R-:W-:-:S04]  /*2290*/  IMAD.WIDE.U32 R6, R108, R106, R104 ;  /* 0x0000006a6c067225 */ /* 0x000fc800078e0068 */
[----:B------:R-:W-:Y:S01]  /*22a0*/  IMAD.IADD R5, R7, 0x1, R111 ;  /* 0x0000000107057824 */ /* 0x000fe200078e026f */
[----:B--2---:R-:W-:-:S04]  /*22b0*/  LEA R8, P1, R6, R12, 0x1 ;  /* 0x0000000c06087211 */ /* 0x004fc800078208ff */
[----:B------:R-:W-:-:S05]  /*22c0*/  LEA.HI.X R9, R6, R13, R5, 0x1, P1 ;  /* 0x0000000d06097211 */ /* 0x000fca00008f0c05 */
[----:B------:R0:W2:Y:S01]  /*22d0*/  @P0 LDG.E.LTC128B.U16 R5, desc[UR38][R8.64] ;  /* 0x0000002608050981 */ /* 0x0000a2000c1e1520 */
[----:B------:R-:W-:Y:S01]  /*22e0*/  LEA R20, P1, R110, UR4, 0x1 ;  /* 0x000000046e147c11 */ /* 0x000fe2000f8208ff */
[----:B------:R-:W-:Y:S01]  /*22f0*/  IMAD.WIDE.U32 R6, R108, R106, R10 ;  /* 0x0000006a6c067225 */ /* 0x000fe200078e000a */
[----:B------:R-:W-:Y:S01]  /*2300*/  ISETP.GT.AND P3, PT, R4, 0x1, PT ;  /* 0x000000010400780c */ /* 0x000fe20003f64270 */
[----:B------:R-:W-:Y:S01]  /*2310*/  BSSY B1, `(.L_x_34) ;  /* 0x0000012000017945 */ /* 0x000fe20003800000 */
[----:B------:R-:W-:Y:S01]  /*2320*/  LEA.HI.X R21, R110, UR5, R113, 0x1, P1 ;  /* 0x000000056e157c11 */ /* 0x000fe200088f0c71 */
[----:B------:R-:W-:Y:S01]  /*2330*/  IMAD.IADD R7, R111, 0x1, R7 ;  /* 0x000000016f077824 */ /* 0x000fe200078e0207 */
[----:B------:R-:W-:Y:S01]  /*2340*/  ISETP.GT.AND P1, PT, R3, RZ, P3 ;  /* 0x000000ff0300720c */ /* 0x000fe20001f24270 */
[C---:B------:R-:W-:Y:S01]  /*2350*/  IMAD.SHL.U32 R112, R106.reuse, 0x8, RZ ;  /* 0x000000086a707824 */ /* 0x040fe200078e00ff */
[----:B------:R-:W-:Y:S01]  /*2360*/  P2R R119, PR, RZ, 0x8 ;  /* 0x00000008ff777803 */ /* 0x000fe20000000000 */
[----:B------:R-:W-:Y:S01]  /*2370*/  IMAD.WIDE.U32 R6, R23, R14, R6 ;  /* 0x0000000e17067225 */ /* 0x000fe200078e0006 */
[----:B------:R-:W-:-:S03]  /*2380*/  SHF.L.U64.HI R113, R106, 0x3, R107 ;  /* 0x000000036a717819 */ /* 0x000fc6000001026b */
[----:B------:R-:W-:Y:S01]  /*2390*/  IMAD.IADD R7, R101, 0x1, R7 ;  /* 0x0000000165077824 */ /* 0x000fe200078e0207 */
[----:B0-----:R-:W-:-:S04]  /*23a0*/  LEA R8, P2, R6, R12, 0x1 ;  /* 0x0000000c06087211 */ /* 0x001fc800078408ff */
[----:B------:R-:W-:Y:S01]  /*23b0*/  LEA.HI.X R9, R6, R13, R7, 0x1, P2 ;  /* 0x0000000d06097211 */ /* 0x000fe200010f0c07 */
[----:B--2---:R-:W-:-:S04]  /*23c0*/  IMAD.U32 R15, R5, 0x10000, RZ ;  /* 0x00010000050f7824 */ /* 0x004fc800078e00ff */
[----:B------:R-:W-:-:S04]  /*23d0*/  FMUL R15, R15, R90 ;  /* 0x0000005a0f0f7220 */ /* 0x000fc80000400000 */
[----:B------:R-:W-:-:S05]  /*23e0*/  FFMA R15, R56, R22, R15 ;  /* 0x00000016380f7223 */ /* 0x000fca000000000f */
[----:B------:R-:W-:-:S05]  /*23f0*/  F2FP.BF16.F32.PACK_AB R15, RZ, R15 ;  /* 0x0000000fff0f723e */ /* 0x000fca00000010ff */
[----:B------:R0:W-:Y:S01]  /*2400*/  @P0 STG.E.U16 desc[UR38][R20.64], R15 ;  /* 0x0000000f14000986 */ /* 0x0001e2000c101526 */
[----:B------:R-:W-:Y:S05]  /*2410*/  @!P1 BRA `(.L_x_35) ;  /* 0x0000000000049947 */ /* 0x000fea0003800000 */
[----:B------:R1:W5:Y:S02]  /*2420*/  LDG.E.LTC128B.U16 R5, desc[UR38][R8.64+0x2] ;  /* 0x0000022608057981 */ /* 0x000364000c1e1520 */
.L_x_35:
[----:B------:R-:W-:Y:S05]  /*2430*/  BSYNC B1 ;  /* 0x0000000000017941 */ /* 0x000fea0003800000 */
.L_x_34:
[----:B-----5:R-:W-:Y:S01]  /*2440*/  IMAD.U32 R7, R5, 0x10000, RZ ;  /* 0x0001000005077824 */ /* 0x020fe200078e00ff */
[----:B------:R-:W-:Y:S01]  /*2450*/  ISETP.GT.AND P0, PT, R3, 0x8, P5 ;  /* 0x000000080300780c */ /* 0x000fe20002f04270 */
[----:B------:R-:W-:Y:S01]  /*2460*/  IMAD.WIDE.U32 R116, R108, R106, R112 ;  /* 0x0000006a6c747225 */ /* 0x000fe200078e0070 */
[----:B------:R-:W-:-:S03]  /*2470*/  PRMT R118, R5, 0x7610, R118 ;  /* 0x0000761005767816 */ /* 0x000fc60000000076 */
[----:B------:R-:W-:Y:S01]  /*2480*/  FMUL R6, R7, R90 ;  /* 0x0000005a07067220 */ /* 0x000fe20000400000 */
[----:B------:R-:W-:Y:S01]  /*2490*/  IMAD.IADD R111, R111, 0x1, R117 ;  /* 0x000000016f6f7824 */ /* 0x000fe200078e0275 */
[----:B------:R-:W-:Y:S02]  /*24a0*/  IADD3 R7, P2, R102, R116, RZ ;  /* 0x0000007466077210 */ /* 0x000fe40007f5e0ff */
[----:B------:R-:W-:-:S03]  /*24b0*/  FFMA R57, R57, R22, R6 ;  /* 0x0000001639397223 */ /* 0x000fc60000000006 */
[----:B------:R-:W-:Y:S01]  /*24c0*/  IMAD.X R56, R111, 0x1, R105, P2 ;  /* 0x000000016f387824 */ /* 0x000fe200010e0669 */
[C---:B------:R-:W-:Y:S02]  /*24d0*/  LEA R6, P2, R7.reuse, R12, 0x1 ;  /* 0x0000000c07067211 */ /* 0x040fe400078408ff */
[----:B------:R-:W-:Y:S02]  /*24e0*/  F2FP.BF16.F32.PACK_AB R57, RZ, R57 ;  /* 0x00000039ff39723e */ /* 0x000fe400000010ff */
[----:B------:R-:W-:-:S03]  /*24f0*/  LEA.HI.X R7, R7, R13, R56, 0x1, P2 ;  /* 0x0000000d07077211 */ /* 0x000fc600010f0c38 */
[----:B------:R2:W-:Y:S04]  /*2500*/  @P1 STG.E.U16 desc[UR38][R20.64+0x2], R57 ;  /* 0x0000023914001986 */ /* 0x0005e8000c101526 */
[----:B------:R-:W3:Y:S01]  /*2510*/  @P0 LDG.E.LTC128B.U16 R118, desc[UR38][R6.64] ;  /* 0x0000002606760981 */ /* 0x000ee2000c1e1520 */
[----:B------:R-:W-:Y:S01]  /*2520*/  IADD3 R116, P1, R10, R116, RZ ;  /* 0x000000740a747210 */ /* 0x000fe20007f3e0ff */
[----:B------:R-:W-:Y:S01]  /*2530*/  IMAD.SHL.U32 R121, R91, 0x2, RZ ;  /* 0x000000025b797824 */ /* 0x000fe200078e00ff */
[----:B------:R-:W-:Y:S03]  /*2540*/  BSSY B1, `(.L_x_36) ;  /* 0x0000011000017945 */ /* 0x000fe60003800000 */
[----:B------:R-:W-:Y:S01]  /*2550*/  IMAD.X R117, R11, 0x1, R111, P1 ;  /* 0x000000010b757824 */ /* 0x000fe200008e066f */
[----:B------:R-:W-:Y:S01]  /*2560*/  IADD3 R110, P2, R121, R20, RZ ;  /* 0x00000014796e7210 */ /* 0x000fe20007f5e0ff */
[----:B------:R-:W-:-:S04]  /*2570*/  IMAD.WIDE.U32 R116, R23, R14, R116 ;  /* 0x0000000e17747225 */ /* 0x000fc800078e0074 */
[----:B0-----:R-:W-:Y:S01]  /*2580*/  IMAD.IADD R15, R101, 0x1, R117 ;  /* 0x00000001650f7824 */ /* 0x001fe200078e0275 */
[----:B------:R-:W-:Y:S02]  /*2590*/  SHF.L.U64.HI R117, R91, 0x1, R94 ;  /* 0x000000015b757819 */ /* 0x000fe4000001025e */
[----:B------:R-:W-:-:S03]  /*25a0*/  LEA R56, P1, R116, R12, 0x1 ;  /* 0x0000000c74387211 */ /* 0x000fc600078208ff */
[----:B------:R-:W-:Y:S01]  /*25b0*/  IMAD.X R111, R117, 0x1, R21, P2 ;  /* 0x00000001756f7824 */ /* 0x000fe200010e0615 */
[----:B--2---:R-:W-:Y:S02]  /*25c0*/  LEA.HI.X R57, R116, R13, R15, 0x1, P1 ;  /* 0x0000000d74397211 */ /* 0x004fe400008f0c0f */
[----:B------:R-:W-:Y:S01]  /*25d0*/  ISETP.GT.AND P1, PT, R3, 0x8, P3 ;  /* 0x000000080300780c */ /* 0x000fe20001f24270 */
[----:B---3--:R-:W-:-:S04]  /*25e0*/  IMAD.U32 R5, R118, 0x10000, RZ ;  /* 0x0001000076057824 */ /* 0x008fc800078e00ff */
[----:B------:R-:W-:-:S04]  /*25f0*/  FMUL R5, R5, R90 ;  /* 0x0000005a05057220 */ /* 0x000fc80000400000 */
[----:B------:R-:W-:-:S05]  /*2600*/  FFMA R5, R58, R22, R5 ;  /* 0x000000163a057223 */ /* 0x000fca0000000005 */
[----:B------:R-:W-:-:S05]  /*2610*/  F2FP.BF16.F32.PACK_AB R5, RZ, R5 ;  /* 0x00000005ff05723e */ /* 0x000fca00000010ff */
[----:B------:R0:W-:Y:S01]  /*2620*/  @P0 STG.E.U16 desc[UR38][R110.64], R5 ;  /* 0x000000056e000986 */ /* 0x0001e2000c101526 */
[----:B------:R-:W-:Y:S05]  /*2630*/  @!P1 BRA `(.L_x_37) ;  /* 0x0000000000049947 */ /* 0x000fea0003800000 */
[----:B------:R2:W5:Y:S02]  /*2640*/  LDG.E.LTC128B.U16 R118, desc[UR38][R56.64+0x2] ;  /* 0x0000022638767981 */ /* 0x000564000c1e1520 */
.L_x_37:
[----:B------:R-:W-:Y:S05]  /*2650*/  BSYNC B1 ;  /* 0x0000000000017941 */ /* 0x000fea0003800000 */
.L_x_36:
[----:B0----5:R-:W-:Y:S01]  /*2660*/  IMAD.U32 R5, R118, 0x10000, RZ ;  /* 0x0001000076057824 */ /* 0x021fe200078e00ff */
[----:B------:R-:W-:Y:S01]  /*2670*/  ISETP.GT.AND P3, PT, R4, 0x8, PT ;  /* 0x000000080400780c */ /* 0x000fe20003f64270 */
[C---:B------:R-:W-:Y:S01]  /*2680*/  IMAD.SHL.U32 R15, R92.reuse, 0x2, RZ ;  /* 0x000000025c0f7824 */ /* 0x040fe200078e00ff */
[----:B------:R-:W-:Y:S01]  /*2690*/  BSSY B1, `(.L_x_38) ;  /* 0x000000c000017945 */ /* 0x000fe20003800000 */
[----:B------:R-:W-:Y:S01]  /*26a0*/  FMUL R58, R5, R90 ;  /* 0x0000005a053a7220 */ /* 0x000fe20000400000 */
[----:B------:R-:W-:Y:S02]  /*26b0*/  SHF.L.U64.HI R5, R92, 0x1, R93 ;  /* 0x000000015c057819 */ /* 0x000fe4000001025d */
[----:B------:R-:W-:Y:S01]  /*26c0*/  IADD3 R6, P0, P2, R15, R20, R121 ;  /* 0x000000140f067210 */ /* 0x000fe20007a1e079 */
[----:B------:R-:W-:Y:S01]  /*26d0*/  FFMA R58, R59, R22, R58 ;  /* 0x000000163b3a7223 */ /* 0x000fe2000000003a */
[----:B------:R-:W-:Y:S02]  /*26e0*/  P2R R116, PR, RZ, 0x8 ;  /* 0x00000008ff747803 */ /* 0x000fe40000000000 */
[----:B------:R-:W-:-:S02]  /*26f0*/  IADD3.X R7, R5, R21, R117, P0, P2 ;  /* 0x0000001505077210 */ /* 0x000fc400007e4475 */
[----:B------:R-:W-:Y:S02]  /*2700*/  F2FP.BF16.F32.PACK_AB R58, RZ, R58 ;  /* 0x0000003aff3a723e */ /* 0x000fe400000010ff */
[----:B------:R-:W-:-:S03]  /*2710*/  ISETP.GT.AND P0, PT, R3, RZ, P3 ;  /* 0x000000ff0300720c */ /* 0x000fc60001f04270 */
[----:B------:R0:W-:Y:S10]  /*2720*/  @P1 STG.E.U16 desc[UR38][R110.64+0x2], R58 ;  /* 0x0000023a6e001986 */ /* 0x0001f4000c101526 */
[----:B------:R-:W-:Y:S05]  /*2730*/  @!P0 BRA `(.L_x_39) ;  /* 0x0000000000048947 */ /* 0x000fea0003800000 */
[----:B------:R3:W5:Y:S02]  /*2740*/  LDG.E.LTC128B.U16 R118, desc[UR38][R8.64+0x10] ;  /* 0x0000102608767981 */ /* 0x000764000c1e1520 */
.L_x_39:
[----:B------:R-:W-:Y:S05]  /*2750*/  BSYNC B1 ;  /* 0x0000000000017941 */ /* 0x000fea0003800000 */
.L_x_38:
[----:B-----5:R-:W-:Y:S01]  /*2760*/  IMAD.U32 R59, R118, 0x10000, RZ ;  /* 0x00010000763b7824 */ /* 0x020fe200078e00ff */
[----:B------:R-:W-:Y:S01]  /*2770*/  ISETP.GT.AND P1, PT, R4, 0x9, PT ;  /* 0x000000090400780c */ /* 0x000fe20003f24270 */
[----:B------:R-:W-:Y:S02]  /*2780*/  BSSY B1, `(.L_x_40) ;  /* 0x0000009000017945 */ /* 0x000fe40003800000 */
[----:B------:R-:W-:Y:S01]  /*2790*/  FMUL R59, R59, R90 ;  /* 0x0000005a3b3b7220 */ /* 0x000fe20000400000 */
[----:B------:R-:W-:-:S03]  /*27a0*/  P2R R117, PR, RZ, 0x2 ;  /* 0x00000002ff757803 */ /* 0x000fc60000000000 */
[----:B------:R-:W-:-:S05]  /*27b0*/  FFMA R59, R60, R22, R59 ;  /* 0x000000163c3b7223 */ /* 0x000fca000000003b */
[----:B------:R-:W-:-:S05]  /*27c0*/  F2FP.BF16.F32.PACK_AB R59, RZ, R59 ;  /* 0x0000003bff3b723e */ /* 0x000fca00000010ff */
[----:B------:R4:W-:Y:S01]  /*27d0*/  @P0 STG.E.U16 desc[UR38][R20.64+0x10], R59 ;  /* 0x0000103b14000986 */ /* 0x0009e2000c101526 */
[----:B------:R-:W-:-:S13]  /*27e0*/  ISETP.GT.AND P0, PT, R3, RZ, P1 ;  /* 0x000000ff0300720c */ /* 0x000fda0000f04270 */
[----:B----4-:R-:W-:Y:S05]  /*27f0*/  @!P0 BRA `(.L_x_41) ;  /* 0x0000000000048947 */ /* 0x010fea0003800000 */
[----:B------:R4:W5:Y:S02]  /*2800*/  LDG.E.LTC128B.U16 R118, desc[UR38][R8.64+0x12] ;  /* 0x0000122608767981 */ /* 0x000964000c1e1520 */
.L_x_41:
[----:B------:R-:W-:Y:S05]  /*2810*/  BSYNC B1 ;  /* 0x0000000000017941 */ /* 0x000fea0003800000 */
.L_x_40:
[----:B-----5:R-:W-:Y:S01]  /*2820*/  IMAD.U32 R59, R118, 0x10000, RZ ;  /* 0x00010000763b7824 */ /* 0x020fe200078e00ff */
[----:B------:R-:W-:Y:S03]  /*2830*/  BSSY B1, `(.L_x_42) ;  /* 0x0000008000017945 */ /* 0x000fe60003800000 */
[----:B0-----:R-:W-:-:S04]  /*2840*/  FMUL R58, R59, R90 ;  /* 0x0000005a3b3a7220 */ /* 0x001fc80000400000 */
[----:B------:R-:W-:-:S05]  /*2850*/  FFMA R58, R61, R22, R58 ;  /* 0x000000163d3a7223 */ /* 0x000fca000000003a */
[----:B------:R-:W-:-:S05]  /*2860*/  F2FP.BF16.F32.PACK_AB R58, RZ, R58 ;  /* 0x0000003aff3a723e */ /* 0x000fca00000010ff */
[----:B------:R0:W-:Y:S01]  /*2870*/  @P0 STG.E.U16 desc[UR38][R20.64+0x12], R58 ;  /* 0x0000123a14000986 */ /* 0x0001e2000c101526 */
[----:B------:R-:W-:-:S13]  /*2880*/  ISETP.GT.AND P0, PT, R3, 0x8, P3 ;  /* 0x000000080300780c */ /* 0x000fda0001f04270 */
[----:B0-----:R-:W-:Y:S05]  /*2890*/  @!P0 BRA `(.L_x_43) ;  /* 0x0000000000048947 */ /* 0x001fea0003800000 */
[----:B------:R0:W5:Y:S02]  /*28a0*/  LDG.E.LTC128B.U16 R118, desc[UR38][R56.64+0x10] ;  /* 0x0000102638767981 */ /* 0x000164000c1e1520 */
.L_x_43:
[----:B------:R-:W-:Y:S05]  /*28b0*/  BSYNC B1 ;  /* 0x0000000000017941 */ /* 0x000fea0003800000 */
.L_x_42:
[----:B-----5:R-:W-:Y:S01]  /*28c0*/  IMAD.U32 R59, R118, 0x10000, RZ ;  /* 0x00010000763b7824 */ /* 0x020fe200078e00ff */
[----:B------:R-:W-:Y:S03]  /*28d0*/  BSSY B1, `(.L_x_44) ;  /* 0x000000a000017945 */ /* 0x000fe60003800000 */
[----:B------:R-:W-:-:S04]  /*28e0*/  FMUL R59, R59, R90 ;  /* 0x0000005a3b3b7220 */ /* 0x000fc80000400000 */
[----:B------:R-:W-:-:S05]  /*28f0*/  FFMA R59, R62, R22, R59 ;  /* 0x000000163e3b7223 */ /* 0x000fca000000003b */
[----:B------:R-:W-:-:S05]  /*2900*/  F2FP.BF16.F32.PACK_AB R59, RZ, R59 ;  /* 0x0000003bff3b723e */ /* 0x000fca00000010ff */
[----:B------:R0:W-:Y:S01]  /*2910*/  @P0 STG.E.U16 desc[UR38][R110.64+0x10], R59 ;  /* 0x0000103b6e000986 */ /* 0x0001e2000c101526 */
[----:B------:R-:W-:-:S05]  /*2920*/  IADD3 R121, P0, R108, 0x80, RZ ;  /* 0x000000806c797810 */ /* 0x000fca0007f1e0ff */
[----:B------:R-:W-:Y:S01]  /*2930*/  IMAD.X R109, RZ, RZ, R109, P0 ;  /* 0x000000ffff6d7224 */ /* 0x000fe200000e066d */
[----:B------:R-:W-:-:S13]  /*2940*/  ISETP.GT.AND P0, PT, R3, 0x8, P1 ;  /* 0x000000080300780c */ /* 0x000fda0000f04270 */
[----:B0-----:R-:W-:Y:S05]  /*2950*/  @!P0 BRA `(.L_x_45) ;  /* 0x0000000000048947 */ /* 0x001fea0003800000 */
[----:B------:R0:W5:Y:S02]  /*2960*/  LDG.E.LTC128B.U16 R118, desc[UR38][R56.64+0x12] ;  /* 0x0000122638767981 */ /* 0x000164000c1e1520 */
.L_x_45:
[----:B------:R-:W-:Y:S05]  /*2970*/  BSYNC B1 ;  /* 0x0000000000017941 */ /* 0x000fea0003800000 */
.L_x_44:
[----:B-----5:R-:W-:Y:S01]  /*2980*/  IMAD.U32 R59, R118, 0x10000, RZ ;  /* 0x00010000763b7824 */ /* 0x020fe200078e00ff */
[----:B------:R-:W-:Y:S01]  /*2990*/  ISETP.GT.AND P2, PT, R4, 0x10, PT ;  /* 0x000000100400780c */ /* 0x000fe20003f44270 */
[----:B------:R-:W-:Y:S01]  /*29a0*/  IMAD R60, R109, R106, RZ ;  /* 0x0000006a6d3c7224 */ /* 0x000fe200078e02ff */
[----:B------:R-:W-:Y:S01]  /*29b0*/  BSSY B1, `(.L_x_46) ;  /* 0x0000021000017945 */ /* 0x000fe20003800000 */
[----:B------:R-:W-:Y:S02]  /*29c0*/  FMUL R58, R59, R90 ;  /* 0x0000005a3b3a7220 */ /* 0x000fe40000400000 */
[----:B------:R-:W-:Y:S02]  /*29d0*/  IMAD R103, R121, R107, R60 ;  /* 0x0000006b79677224 */ /* 0x000fe400078e023c */
[----:B------:R-:W-:Y:S01]  /*29e0*/  FFMA R58, R63, R22, R58 ;  /* 0x000000163f3a7223 */ /* 0x000fe2000000003a */
[----:B------:R-:W-:-:S04]  /*29f0*/  IMAD.WIDE.U32 R60, R121, R106, R10 ;  /* 0x0000006a793c7225 */ /* 0x000fc800078e000a */
[----:B------:R-:W-:Y:S01]  /*2a00*/  F2FP.BF16.F32.PACK_AB R58, RZ, R58 ;  /* 0x0000003aff3a723e */ /* 0x000fe200000010ff */
[----:B------:R-:W-:-:S03]  /*2a10*/  IMAD.IADD R61, R103, 0x1, R61 ;  /* 0x00000001673d7824 */ /* 0x000fc600078e023d */
[----:B------:R-:W-:Y:S01]  /*2a20*/  PRMT R63, R58, 0x7610, R63 ;  /* 0x000076103a3f7816 */ /* 0x000fe2000000003f */
[----:B------:R-:W-:-:S04]  /*2a30*/  IMAD.WIDE.U32 R58, R121, R106, R104 ;  /* 0x0000006a793a7225 */ /* 0x000fc800078e0068 */
[----:B------:R1:W-:Y:S01]  /*2a40*/  @P0 STG.E.U16 desc[UR38][R110.64+0x12], R63 ;  /* 0x0000123f6e000986 */ /* 0x0003e2000c101526 */
[----:B------:R-:W-:Y:S02]  /*2a50*/  IMAD.IADD R59, R59, 0x1, R103 ;  /* 0x000000013b3b7824 */ /* 0x000fe400078e0267 */
[----:B------:R-:W-:-:S04]  /*2a60*/  IMAD.WIDE.U32 R106, R121, R106, R112 ;  /* 0x0000006a796a7225 */ /* 0x000fc800078e0070 */
[----:B------:R-:W-:Y:S02]  /*2a70*/  IMAD.IADD R103, R103, 0x1, R107 ;  /* 0x0000000167677824 */ /* 0x000fe400078e026b */
[----:B-1----:R-:W-:Y:S01]  /*2a80*/  IMAD.WIDE.U32 R62, R23, R14, R60 ;  /* 0x0000000e173e7225 */ /* 0x002fe200078e003c */
[----:B------:R-:W-:-:S04]  /*2a90*/  LEA R60, P0, R58, R12, 0x1 ;  /* 0x0000000c3a3c7211 */ /* 0x000fc800078008ff */
[----:B------:R-:W-:Y:S01]  /*2aa0*/  LEA.HI.X R61, R58, R13, R59, 0x1, P0 ;  /* 0x0000000d3a3d7211 */ /* 0x000fe200000f0c3b */
[----:B------:R-:W-:Y:S01]  /*2ab0*/  IMAD.IADD R59, R101, 0x1, R63 ;  /* 0x00000001653b7824 */ /* 0x000fe200078e023f */
[----:B------:R-:W-:-:S04]  /*2ac0*/  LEA R58, P0, R62, R12, 0x1 ;  /* 0x0000000c3e3a7211 */ /* 0x000fc800078008ff */
[----:B------:R-:W-:Y:S02]  /*2ad0*/  LEA.HI.X R59, R62, R13, R59, 0x1, P0 ;  /* 0x0000000d3e3b7211 */ /* 0x000fe400000f0c3b */
[----:B------:R-:W-:-:S05]  /*2ae0*/  IADD3 R102, P0, R102, R106, RZ ;  /* 0x0000006a66667210 */ /* 0x000fca0007f1e0ff */
[----:B------:R-:W-:Y:S01]  /*2af0*/  IMAD.X R104, R103, 0x1, R105, P0 ;  /* 0x0000000167687824 */ /* 0x000fe200000e0669 */
[----:B------:R-:W-:-:S05]  /*2b00*/  IADD3 R62, P0, R10, R106, RZ ;  /* 0x0000006a0a3e7210 */ /* 0x000fca0007f1e0ff */
[----:B------:R-:W-:Y:S01]  /*2b10*/  IMAD.X R63, R11, 0x1, R103, P0 ;  /* 0x000000010b3f7824 */ /* 0x000fe200000e0667 */
[----:B------:R-:W-:Y:S01]  /*2b20*/  LEA R10, P0, R102, R12, 0x1 ;  /* 0x0000000c660a7211 */ /* 0x000fe200078008ff */
[----:B------:R-:W-:-:S03]  /*2b30*/  IMAD.WIDE.U32 R62, R23, R14, R62 ;  /* 0x0000000e173e7225 */ /* 0x000fc600078e003e */
[----:B------:R-:W-:Y:S01]  /*2b40*/  LEA.HI.X R11, R102, R13, R104, 0x1, P0 ;  /* 0x0000000d660b7211 */ /* 0x000fe200000f0c68 */
[----:B------:R-:W-:Y:S01]  /*2b50*/  IMAD.IADD R101, R101, 0x1, R63 ;  /* 0x0000000165657824 */ /* 0x000fe200078e023f */
[----:B------:R-:W-:-:S04]  /*2b60*/  LEA R12, P0, R62, R12, 0x1 ;  /* 0x0000000c3e0c7211 */ /* 0x000fc800078008ff */
[----:B------:R-:W-:Y:S02]  /*2b70*/  LEA.HI.X R13, R62, R13, R101, 0x1, P0 ;  /* 0x0000000d3e0d7211 */ /* 0x000fe400000f0c65 */
[----:B------:R-:W-:Y:S02]  /*2b80*/  ISETP.GT.AND P0, PT, R3, RZ, P2 ;  /* 0x000000ff0300720c */ /* 0x000fe40001704270 */
[----:B------:R-:W-:-:S11]  /*2b90*/  P2R R101, PR, RZ, 0x4 ;  /* 0x00000004ff657803 */ /* 0x000fd60000000000 */
[----:B------:R-:W-:Y:S05]  /*2ba0*/  @!P0 BRA `(.L_x_47) ;  /* 0x0000000000048947 */ /* 0x000fea0003800000 */
[----:B------:R1:W5:Y:S02]  /*2bb0*/  LDG.E.LTC128B.U16 R118, desc[UR38][R8.64+0x20] ;  /* 0x0000202608767981 */ /* 0x000364000c1e1520 */
.L_x_47:
[----:B------:R-:W-:Y:S05]  /*2bc0*/  BSYNC B1 ;  /* 0x0000000000017941 */ /* 0x000fea0003800000 */
.L_x_46:
        /* <DEDUP_REMOVED lines=9> */
[----:B0-----:R-:W-:Y:S05]  /*2c60*/  @!P0 BRA `(.L_x_49) ;  /* 0x0000000000048947 */ /* 0x001fea0003800000 */
[----:B------:R0:W5:Y:S02]  /*2c70*/  LDG.E.LTC128B.U16 R118, desc[UR38][R8.64+0x22] ;  /* 0x0000222608767981 */ /* 0x000164000c1e1520 */
.L_x_49:
[----:B------:R-:W-:Y:S05]  /*2c80*/  BSYNC B1 ;  /* 0x0000000000017941 */ /* 0x000fea0003800000 */
.L_x_48:
[----:B-----5:R-:W-:Y:S01]  /*2c90*/  IMAD.U32 R23, R118, 0x10000, RZ ;  /* 0x0001000076177824 */ /* 0x020fe200078e00ff */
[----:B------:R-:W-:Y:S03]  /*2ca0*/  BSSY B1, `(.L_x_50) ;  /* 0x0000008000017945 */ /* 0x000fe60003800000 */
[----:B------:R-:W-:-:S04]  /*2cb0*/  FMUL R14, R23, R90 ;  /* 0x0000005a170e7220 */ /* 0x000fc80000400000 */
[----:B------:R-:W-:-:S05]  /*2cc0*/  FFMA R14, R65, R22, R14 ;  /* 0x00000016410e7223 */ /* 0x000fca000000000e */
[----:B------:R-:W-:-:S05]  /*2cd0*/  F2FP.BF16.F32.PACK_AB R14, RZ, R14 ;  /* 0x0000000eff0e723e */ /* 0x000fca00000010ff */
[----:B------:R0:W-:Y:S01]  /*2ce0*/  @P0 STG.E.U16 desc[UR38][R20.64+0x22], R14 ;  /* 0x0000220e14000986 */ /* 0x0001e2000c101526 */
[----:B------:R-:W-:-:S13]  /*2cf0*/  ISETP.GT.AND P0, PT, R3, 0x8, P2 ;  /* 0x000000080300780c */ /* 0x000fda0001704270 */
[----:B0-----:R-:W-:Y:S05]  /*2d00*/  @!P0 BRA `(.L_x_51) ;  /* 0x0000000000048947 */ /* 0x001fea0003800000 */
[----:B------:R0:W5:Y:S02]  /*2d10*/  LDG.E.LTC128B.U16 R118, desc[UR38][R56.64+0x20] ;  /* 0x0000202638767981 */ /* 0x000164000c1e1520 */
.L_x_51:
[----:B------:R-:W-:Y:S05]  /*2d20*/  BSYNC B1 ;  /* 0x0000000000017941 */ /* 0x000fea0003800000 */
.L_x_50:
        /* <DEDUP_REMOVED lines=9> */
.L_x_53:
[----:B------:R-:W-:Y:S05]  /*2dc0*/  BSYNC B1 ;  /* 0x0000000000017941 */ /* 0x000fea0003800000 */
.L_x_52:
        /* <DEDUP_REMOVED lines=11> */
.L_x_55:
[----:B------:R-:W-:Y:S05]  /*2e80*/  BSYNC B1 ;  /* 0x0000000000017941 */ /* 0x000fea0003800000 */
.L_x_54:
        /* <DEDUP_REMOVED lines=11> */
.L_x_57:
[----:B------:R-:W-:Y:S05]  /*2f40*/  BSYNC B1 ;  /* 0x0000000000017941 */ /* 0x000fea0003800000 */
.L_x_56:
        /* <DEDUP_REMOVED lines=9> */
.L_x_59:
[----:B------:R-:W-:Y:S05]  /*2fe0*/  BSYNC B1 ;  /* 0x0000000000017941 */ /* 0x000fea0003800000 */
.L_x_58:
        /* <DEDUP_REMOVED lines=9> */
.L_x_61:
[----:B------:R-:W-:Y:S05]  /*3080*/  BSYNC B1 ;  /* 0x0000000000017941 */ /* 0x000fea0003800000 */
.L_x_60:
        /* <DEDUP_REMOVED lines=11> */
.L_x_63:
[----:B------:R-:W-:Y:S05]  /*3140*/  BSYNC B1 ;  /* 0x0000000000017941 */ /* 0x000fea0003800000 */
.L_x_62:
        /* <DEDUP_REMOVED lines=11> */
.L_x_65:
[----:B------:R-:W-:Y:S05]  /*3200*/  BSYNC B1 ;  /* 0x0000000000017941 */ /* 0x000fea0003800000 */
.L_x_64:
        /* <DEDUP_REMOVED lines=9> */
.L_x_67:
[----:B------:R-:W-:Y:S05]  /*32a0*/  BSYNC B1 ;  /* 0x0000000000017941 */ /* 0x000fea0003800000 */
.L_x_66:
        /* <DEDUP_REMOVED lines=9> */
.L_x_69:
[----:B------:R-:W-:Y:S05]  /*3340*/  BSYNC B1 ;  /* 0x0000000000017941 */ /* 0x000fea0003800000 */
.L_x_68:
        /* <DEDUP_REMOVED lines=11> */
.L_x_71:
[----:B------:R-:W-:Y:S05]  /*3400*/  BSYNC B1 ;  /* 0x0000000000017941 */ /* 0x000fea0003800000 */
.L_x_70:
        /* <DEDUP_REMOVED lines=11> */
.L_x_73:
[----:B------:R-:W-:Y:S05]  /*34c0*/  BSYNC B1 ;  /* 0x0000000000017941 */ /* 0x000fea0003800000 */
.L_x_72:
        /* <DEDUP_REMOVED lines=9> */
.L_x_75:
[----:B------:R-:W-:Y:S05]  /*3560*/  BSYNC B1 ;  /* 0x0000000000017941 */ /* 0x000fea0003800000 */
.L_x_74:
        /* <DEDUP_REMOVED lines=9> */
.L_x_77:
[----:B------:R-:W-:Y:S05]  /*3600*/  BSYNC B1 ;  /* 0x0000000000017941 */ /* 0x000fea0003800000 */
.L_x_76:
[----:B-----5:R-:W-:Y:S01]  /*3610*/  IMAD.U32 R23, R118, 0x10000, RZ ;  /* 0x0001000076177824 */ /* 0x020fe200078e00ff */
[----:B------:R-:W-:Y:S01]  /*3620*/  ISETP.GT.AND P6, PT, R4, 0x30, PT ;  /* 0x000000300400780c */ /* 0x000fe20003fc4270 */
[----:B------:R-:W-:Y:S02]  /*3630*/  BSSY B1, `(.L_x_78) ;  /* 0x0000008000017945 */ /* 0x000fe40003800000 */
[----:B------:R-:W-:-:S04]  /*3640*/  FMUL R14, R23, R90 ;  /* 0x0000005a170e7220 */ /* 0x000fc80000400000 */
[----:B------:R-:W-:-:S05]  /*3650*/  FFMA R14, R79, R22, R14 ;  /* 0x000000164f0e7223 */ /* 0x000fca000000000e */
[----:B------:R-:W-:-:S05]  /*3660*/  F2FP.BF16.F32.PACK_AB R14, RZ, R14 ;  /* 0x0000000eff0e723e */ /* 0x000fca00000010ff */
[----:B------:R0:W-:Y:S01]  /*3670*/  @P0 STG.E.U16 desc[UR38][R110.64+0x52], R14 ;  /* 0x0000520e6e000986 */ /* 0x0001e2000c101526 */
[----:B------:R-:W-:-:S13]  /*3680*/  ISETP.GT.AND P0, PT, R3, RZ, P6 ;  /* 0x000000ff0300720c */ /* 0x000fda0003704270 */
[----:B0-----:R-:W-:Y:S05]  /*3690*/  @!P0 BRA `(.L_x_79) ;  /* 0x0000000000048947 */ /* 0x001fea0003800000 */
[----:B------:R0:W5:Y:S02]  /*36a0*/  LDG.E.LTC128B.U16 R118, desc[UR38][R8.64+0x60] ;  /* 0x0000602608767981 */ /* 0x000164000c1e1520 */
.L_x_79:
[----:B------:R-:W-:Y:S05]  /*36b0*/  BSYNC B1 ;  /* 0x0000000000017941 */ /* 0x000fea0003800000 */
.L_x_78:
        /* <DEDUP_REMOVED lines=10> */
.L_x_81:
[----:B------:R-:W-:Y:S05]  /*3760*/  BSYNC B1 ;  /* 0x0000000000017941 */ /* 0x000fea0003800000 */
.L_x_80:
        /* <DEDUP_REMOVED lines=9> */
.L_x_83:
[----:B------:R-:W-:Y:S05]  /*3800*/  BSYNC B1 ;  /* 0x0000000000017941 */ /* 0x000fea0003800000 */
.L_x_82:
        /* <DEDUP_REMOVED lines=9> */
.L_x_85:
[----:B------:R-:W-:Y:S05]  /*38a0*/  BSYNC B1 ;  /* 0x0000000000017941 */ /* 0x000fea0003800000 */
.L_x_84:
        /* <DEDUP_REMOVED lines=10> */
.L_x_87:
[----:B------:R-:W-:Y:S05]  /*3950*/  BSYNC B1 ;  /* 0x0000000000017941 */ /* 0x000fea0003800000 */
.L_x_86:
[----:B-----5:R-:W-:Y:S01]  /*3960*/  IMAD.U32 R23, R118, 0x10000, RZ ;  /* 0x0001000076177824 */ /* 0x020fe200078e00ff */
[----:B------:R-:W-:Y:S03]  /*3970*/  BSSY B1, `(.L_x_88) ;  /* 0x000000f000017945 */ /* 0x000fe60003800000 */
[----:B------:R-:W-:-:S04]  /*3980*/  FMUL R23, R23, R90 ;  /* 0x0000005a17177220 */ /* 0x000fc80000400000 */
[----:B------:R-:W-:-:S05]  /*3990*/  FFMA R23, R84, R22, R23 ;  /* 0x0000001654177223 */ /* 0x000fca0000000017 */
[----:B------:R-:W-:-:S05]  /*39a0*/  F2FP.BF16.F32.PACK_AB R23, RZ, R23 ;  /* 0x00000017ff17723e */ /* 0x000fca00000010ff */
[----:B------:R0:W-:Y:S01]  /*39b0*/  @P0 STG.E.U16 desc[UR38][R20.64+0x70], R23 ;  /* 0x0000701714000986 */ /* 0x0001e2000c101526 */
[----:B------:R-:W-:-:S05]  /*39c0*/  IADD3 R62, P0, R15, R110, RZ ;  /* 0x0000006e0f3e7210 */ /* 0x000fca0007f1e0ff */
[----:B------:R-:W-:Y:S01]  /*39d0*/  IMAD.X R63, R5, 0x1, R111, P0 ;  /* 0x00000001053f7824 */ /* 0x000fe200000e066f */
[----:B------:R-:W-:-:S05]  /*39e0*/  IADD3 R64, P0, R15, R110, RZ ;  /* 0x0000006e0f407210 */ /* 0x000fca0007f1e0ff */
[----:B------:R-:W-:Y:S01]  /*39f0*/  IMAD.X R65, R5, 0x1, R111, P0 ;  /* 0x0000000105417824 */ /* 0x000fe200000e066f */
[----:B------:R-:W-:-:S05]  /*3a00*/  IADD3 R14, P0, R15, R20, RZ ;  /* 0x000000140f0e7210 */ /* 0x000fca0007f1e0ff */
[----:B------:R-:W-:Y:S01]  /*3a10*/  IMAD.X R15, R5, 0x1, R21, P0 ;  /* 0x00000001050f7824 */ /* 0x000fe200000e0615 */
[----:B------:R-:W-:-:S04]  /*3a20*/  ISETP.GT.AND P0, PT, R4, 0x39, PT ;  /* 0x000000390400780c */ /* 0x000fc80003f04270 */
[----:B------:R-:W-:-:S13]  /*3a30*/  ISETP.GT.AND P3, PT, R3, RZ, P0 ;  /* 0x000000ff0300720c */ /* 0x000fda0000764270 */
[----:B0-----:R-:W-:Y:S05]  /*3a40*/  @!P3 BRA `(.L_x_89) ;  /* 0x000000000004b947 */ /* 0x001fea0003800000 */
[----:B------:R0:W5:Y:S02]  /*3a50*/  LDG.E.LTC128B.U16 R118, desc[UR38][R8.64+0x72] ;  /* 0x0000722608767981 */ /* 0x000164000c1e1520 */
.L_x_89:
[----:B------:R-:W-:Y:S05]  /*3a60*/  BSYNC B1 ;  /* 0x0000000000017941 */ /* 0x000fea0003800000 */
.L_x_88:
        /* <DEDUP_REMOVED lines=9> */
.L_x_91:
[----:B------:R-:W-:Y:S05]  /*3b00*/  BSYNC B1 ;  /* 0x0000000000017941 */ /* 0x000fea0003800000 */
.L_x_90:
        /* <DEDUP_REMOVED lines=9> */
.L_x_93:
[----:B------:R-:W-:Y:S05]  /*3ba0*/  BSYNC B1 ;  /* 0x0000000000017941 */ /* 0x000fea0003800000 */
.L_x_92:
[----:B-----5:R-:W-:-:S04]  /*3bb0*/  IMAD.U32 R5, R118, 0x10000, RZ ;  /* 0x0001000076057824 */ /* 0x020fc800078e00ff */
[----:B------:R-:W-:-:S04]  /*3bc0*/  FMUL R4, R5, R90 ;  /* 0x0000005a05047220 */ /* 0x000fc80000400000 */
[----:B------:R-:W-:-:S05]  /*3bd0*/  FFMA R4, R87, R22, R4 ;  /* 0x0000001657047223 */ /* 0x000fca0000000004 */
[----:B------:R-:W-:-:S05]  /*3be0*/  F2FP.BF16.F32.PACK_AB R4, RZ, R4 ;  /* 0x00000004ff04723e */ /* 0x000fca00000010ff */
[----:B------:R0:W-:Y:S01]  /*3bf0*/  @P3 STG.E.U16 desc[UR38][R110.64+0x72], R4 ;  /* 0x000072046e003986 */ /* 0x0001e2000c101526 */
[----:B------:R-:W-:-:S13]  /*3c00*/  ISETP.GT.AND P3, PT, R3, 0x80, P5 ;  /* 0x000000800300780c */ /* 0x000fda0002f64270 */
[----:B------:R-:W2:Y:S01]  /*3c10*/  @P3 LDG.E.LTC128B.U16 R118, desc[UR38][R60.64] ;  /* 0x000000263c763981 */ /* 0x000ea2000c1e1520 */
[----:B------:R-:W-:Y:S01]  /*3c20*/  BSSY B1, `(.L_x_94) ;  /* 0x000000a000017945 */ /* 0x000fe20003800000 */
[----:B--2---:R-:W-:-:S04]  /*3c30*/  IMAD.U32 R5, R118, 0x10000, RZ ;  /* 0x0001000076057824 */ /* 0x004fc800078e00ff */
[----:B------:R-:W-:-:S04]  /*3c40*/  FMUL R5, R5, R90 ;  /* 0x0000005a05057220 */ /* 0x000fc80000400000 */
[----:B------:R-:W-:-:S05]  /*3c50*/  FFMA R5, R24, R22, R5 ;  /* 0x0000001618057223 */ /* 0x000fca0000000005 */
[----:B------:R-:W-:-:S05]  /*3c60*/  F2FP.BF16.F32.PACK_AB R5, RZ, R5 ;  /* 0x00000005ff05723e */ /* 0x000fca00000010ff */
[----:B------:R0:W-:Y:S01]  /*3c70*/  @P3 STG.E.U16 desc[UR38][R14.64], R5 ;  /* 0x000000050e003986 */ /* 0x0001e2000c101526 */
[----:B------:R-:W-:-:S04]  /*3c80*/  ISETP.NE.AND P3, PT, R119, RZ, PT ;  /* 0x000000ff7700720c */ /* 0x000fc80003f65270 */
[----:B------:R-:W-:-:S13]  /*3c90*/  ISETP.GT.AND P3, PT, R3, 0x80, P3 ;  /* 0x000000800300780c */ /* 0x000fda0001f64270 */
[----:B0-----:R-:W-:Y:S05]  /*3ca0*/  @!P3 BRA `(.L_x_95) ;  /* 0x000000000004b947 */ /* 0x001fea0003800000 */
[----:B------:R0:W5:Y:S02]  /*3cb0*/  LDG.E.LTC128B.U16 R118, desc[UR38][R58.64+0x2] ;  /* 0x000002263a767981 */ /* 0x000164000c1e1520 */
.L_x_95:
[----:B------:R-:W-:Y:S05]  /*3cc0*/  BSYNC B1 ;  /* 0x0000000000017941 */ /* 0x000fea0003800000 */
.L_x_94:
[----:B-----5:R-:W-:Y:S01]  /*3cd0*/  IMAD.U32 R5, R118, 0x10000, RZ ;  /* 0x0001000076057824 */ /* 0x020fe200078e00ff */
[----:B------:R-:W-:Y:S01]  /*3ce0*/  ISETP.GT.AND P5, PT, R3, 0x88, P5 ;  /* 0x000000880300780c */ /* 0x000fe20002fa4270 */
[----:B------:R-:W-:Y:S02]  /*3cf0*/  BSSY B1, `(.L_x_96) ;  /* 0x000000a000017945 */ /* 0x000fe40003800000 */
[----:B------:R-:W-:Y:S01]  /*3d00*/  FMUL R4, R5, R90 ;  /* 0x0000005a05047220 */ /* 0x000fe20000400000 */
[----:B------:R-:W-:-:S03]  /*3d10*/  @P3 IMAD.MOV.U32 R5, RZ, RZ, R15 ;  /* 0x000000ffff053224 */ /* 0x000fc600078e000f */
[----:B------:R-:W-:-:S05]  /*3d20*/  FFMA R4, R25, R22, R4 ;  /* 0x0000001619047223 */ /* 0x000fca0000000004 */
[----:B------:R-:W-:-:S04]  /*3d30*/  F2FP.BF16.F32.PACK_AB R4, RZ, R4 ;  /* 0x00000004ff04723e */ /* 0x000fc800000010ff */
[----:B-1-34-:R-:W-:Y:S01]  /*3d40*/  PRMT R8, R4, 0x7610, R8 ;  /* 0x0000761004087816 */ /* 0x01afe20000000008 */
[----:B------:R-:W-:-:S05]  /*3d50*/  @P3 IMAD.MOV.U32 R4, RZ, RZ, R14 ;  /* 0x000000ffff043224 */ /* 0x000fca00078e000e */
[----:B------:R1:W-:Y:S01]  /*3d60*/  @P3 STG.E.U16 desc[UR38][R4.64+0x2], R8 ;  /* 0x0000020804003986 */ /* 0x0003e2000c101526 */
[----:B------:R-:W-:Y:S05]  /*3d70*/  @!P5 BRA `(.L_x_97) ;  /* 0x000000000004d947 */ /* 0x000fea0003800000 */
[----:B------:R2:W5:Y:S02]  /*3d80*/  LDG.E.LTC128B.U16 R118, desc[UR38][R10.64] ;  /* 0x000000260a767981 */ /* 0x000564000c1e1520 */
.L_x_97:
[----:B------:R-:W-:Y:S05]  /*3d90*/  BSYNC B1 ;  /* 0x0000000000017941 */ /* 0x000fea0003800000 */
.L_x_96:
[----:B-1---5:R-:W-:Y:S01]  /*3da0*/  IMAD.U32 R5, R118, 0x10000, RZ ;  /* 0x0001000076057824 */ /* 0x022fe200078e00ff */
[----:B------:R-:W-:Y:S01]  /*3db0*/  ISETP.NE.AND P3, PT, R119, RZ, PT ;  /* 0x000000ff7700720c */ /* 0x000fe20003f65270 */
[----:B------:R-:W-:Y:S02]  /*3dc0*/  BSSY B1, `(.L_x_98) ;  /* 0x0000008000017945 */ /* 0x000fe40003800000 */
[----:B------:R-:W-:Y:S01]  /*3dd0*/  FMUL R5, R5, R90 ;  /* 0x0000005a05057220 */ /* 0x000fe20000400000 */
[----:B------:R-:W-:-:S03]  /*3de0*/  ISETP.GT.AND P3, PT, R3, 0x88, P3 ;  /* 0x000000880300780c */ /* 0x000fc60001f64270 */
[----:B------:R-:W-:-:S05]  /*3df0*/  FFMA R5, R26, R22, R5 ;  /* 0x000000161a057223 */ /* 0x000fca0000000005 */
[----:B------:R-:W-:-:S05]  /*3e00*/  F2FP.BF16.F32.PACK_AB R5, RZ, R5 ;  /* 0x00000005ff05723e */ /* 0x000fca00000010ff */
[----:B------:R1:W-:Y:S01]  /*3e10*/  @P5 STG.E.U16 desc[UR38][R62.64], R5 ;  /* 0x000000053e005986 */ /* 0x0003e2000c101526 */
[----:B------:R-:W-:Y:S05]  /*3e20*/  @!P3 BRA `(.L_x_99) ;  /* 0x000000000004b947 */ /* 0x000fea0003800000 */
[----:B------:R3:W5:Y:S02]  /*3e30*/  LDG.E.LTC128B.U16 R118, desc[UR38][R12.64+0x2] ;  /* 0x000002260c767981 */ /* 0x000764000c1e1520 */
.L_x_99:
[----:B------:R-:W-:Y:S05]  /*3e40*/  BSYNC B1 ;  /* 0x0000000000017941 */ /* 0x000fea0003800000 */
.L_x_98:
[----:B-1---5:R-:W-:Y:S01]  /*3e50*/  IMAD.U32 R5, R118, 0x10000, RZ ;  /* 0x0001000076057824 */ /* 0x022fe200078e00ff */
[----:B------:R-:W-:Y:S01]  /*3e60*/  ISETP.NE.AND P5, PT, R116, RZ, PT ;  /* 0x000000ff7400720c */ /* 0x000fe20003fa5270 */
[----:B------:R-:W-:Y:S02]  /*3e70*/  BSSY B1, `(.L_x_100) ;  /* 0x0000008000017945 */ /* 0x000fe40003800000 */
[----:B------:R-:W-:-:S04]  /*3e80*/  FMUL R4, R5, R90 ;  /* 0x0000005a05047220 */ /* 0x000fc80000400000 */
[----:B------:R-:W-:-:S05]  /*3e90*/  FFMA R4, R27, R22, R4 ;  /* 0x000000161b047223 */ /* 0x000fca0000000004 */
[----:B------:R-:W-:-:S05]  /*3ea0*/  F2FP.BF16.F32.PACK_AB R4, RZ, R4 ;  /* 0x00000004ff04723e */ /* 0x000fca00000010ff */
[----:B------:R1:W-:Y:S01]  /*3eb0*/  @P3 STG.E.U16 desc[UR38][R64.64+0x2], R4 ;  /* 0x0000020440003986 */ /* 0x0003e2000c101526 */
[----:B------:R-:W-:-:S13]  /*3ec0*/  ISETP.GT.AND P3, PT, R3, 0x80, P5 ;  /* 0x000000800300780c */ /* 0x000fda0002f64270 */
[----:B-1----:R-:W-:Y:S05]  /*3ed0*/  @!P3 BRA `(.L_x_101) ;  /* 0x000000000004b947 */ /* 0x002fea0003800000 */
[----:B------:R1:W5:Y:S02]  /*3ee0*/  LDG.E.LTC128B.U16 R118, desc[UR38][R58.64+0x10] ;  /* 0x000010263a767981 */ /* 0x000364000c1e1520 */
.L_x_101:
[----:B------:R-:W-:Y:S05]  /*3ef0*/  BSYNC B1 ;  /* 0x0000000000017941 */ /* 0x000fea0003800000 */
.L_x_100:
[----:B-----5:R-:W-:Y:S01]  /*3f00*/  IMAD.U32 R5, R118, 0x10000, RZ ;  /* 0x0001000076057824 */ /* 0x020fe200078e00ff */
[----:B------:R-:W-:Y:S01]  /*3f10*/  ISETP.NE.AND P5, PT, R117, RZ, PT ;  /* 0x000000ff7500720c */ /* 0x000fe20003fa5270 */
[----:B------:R-:W-:Y:S01]  /*3f20*/  @P3 IMAD.MOV.U32 R4, RZ, RZ, R14 ;  /* 0x000000ffff043224 */ /* 0x000fe200078e000e */
[----:B------:R-:W-:Y:S01]  /*3f30*/  BSSY B1, `(.L_x_102) ;  /* 0x000000a000017945 */ /* 0x000fe20003800000 */
[----:B------:R-:W-:-:S04]  /*3f40*/  FMUL R5, R5, R90 ;  /* 0x0000005a05057220 */ /* 0x000fc80000400000 */
[----:B------:R-:W-:-:S05]  /*3f50*/  FFMA R5, R28, R22, R5 ;  /* 0x000000161c057223 */ /* 0x000fca0000000005 */
[----:B------:R-:W-:-:S04]  /*3f60*/  F2FP.BF16.F32.PACK_AB R5, RZ, R5 ;  /* 0x00000005ff05723e */ /* 0x000fc800000010ff */
[----:B------:R-:W-:Y:S01]  /*3f70*/  PRMT R8, R5, 0x7610, R8 ;  /* 0x0000761005087816 */ /* 0x000fe20000000008 */
[----:B------:R-:W-:-:S05]  /*3f80*/  @P3 IMAD.MOV.U32 R5, RZ, RZ, R15 ;  /* 0x000000ffff053224 */ /* 0x000fca00078e000f */
[----:B------:R4:W-:Y:S01]  /*3f90*/  @P3 STG.E.U16 desc[UR38][R4.64+0x10], R8 ;  /* 0x0000100804003986 */ /* 0x0009e2000c101526 */
[----:B------:R-:W-:-:S13]  /*3fa0*/  ISETP.GT.AND P3, PT, R3, 0x80, P5 ;  /* 0x000000800300780c */ /* 0x000fda0002f64270 */
[----:B----4-:R-:W-:Y:S05]  /*3fb0*/  @!P3 BRA `(.L_x_103) ;  /* 0x000000000004b947 */ /* 0x010fea0003800000 */
[----:B------:R4:W5:Y:S02]  /*3fc0*/  LDG.E.LTC128B.U16 R118, desc[UR38][R58.64+0x12] ;  /* 0x000012263a767981 */ /* 0x000964000c1e1520 */
.L_x_103:
[----:B------:R-:W-:Y:S05]  /*3fd0*/  BSYNC B1 ;  /* 0x0000000000017941 */ /* 0x000fea0003800000 */
.L_x_102:
[----:B-----5:R-:W-:Y:S01]  /*3fe0*/  IMAD.U32 R5, R118, 0x10000, RZ ;  /* 0x0001000076057824 */ /* 0x020fe200078e00ff */
[----:B------:R-:W-:Y:S03]  /*3ff0*/  BSSY B1, `(.L_x_104) ;  /* 0x000000c000017945 */ /* 0x000fe60003800000 */
[----:B------:R-:W-:Y:S01]  /*4000*/  FMUL R4, R5, R90 ;  /* 0x0000005a05047220 */ /* 0x000fe20000400000 */
[----:B------:R-:W-:-:S03]  /*4010*/  @P3 IMAD.MOV.U32 R5, RZ, RZ, R15 ;  /* 0x000000ffff053224 */ /* 0x000fc600078e000f */
[----:B------:R-:W-:-:S05]  /*4020*/  FFMA R4, R29, R22, R4 ;  /* 0x000000161d047223 */ /* 0x000fca0000000004 */
[----:B------:R-:W-:-:S04]  /*4030*/  F2FP.BF16.F32.PACK_AB R4, RZ, R4 ;  /* 0x00000004ff04723e */ /* 0x000fc800000010ff */
[----:B------:R-:W-:Y:S01]  /*4040*/  PRMT R8, R4, 0x7610, R8 ;  /* 0x0000761004087816 */ /* 0x000fe20000000008 */
[----:B------:R-:W-:-:S05]  /*4050*/  @P3 IMAD.MOV.U32 R4, RZ, RZ, R14 ;  /* 0x000000ffff043224 */ /* 0x000fca00078e000e */
[----:B------:R0:W-:Y:S01]  /*4060*/  @P3 STG.E.U16 desc[UR38][R4.64+0x12], R8 ;  /* 0x0000120804003986 */ /* 0x0001e2000c101526 */
[----:B------:R-:W-:-:S04]  /*4070*/  ISETP.NE.AND P3, PT, R116, RZ, PT ;  /* 0x000000ff7400720c */ /* 0x000fc80003f65270 */
[----:B------:R-:W-:-:S13]  /*4080*/  ISETP.GT.AND P3, PT, R3, 0x88, P3 ;  /* 0x000000880300780c */ /* 0x000fda0001f64270 */
[----:B0-----:R-:W-:Y:S05]  /*4090*/  @!P3 BRA `(.L_x_105) ;  /* 0x000000000004b947 */ /* 0x001fea0003800000 */
[----:B------:R0:W5:Y:S02]  /*40a0*/  LDG.E.LTC128B.U16 R118, desc[UR38][R12.64+0x10] ;  /* 0x000010260c767981 */ /* 0x000164000c1e1520 */
.L_x_105:
[----:B------:R-:W-:Y:S05]  /*40b0*/  BSYNC B1 ;  /* 0x0000000000017941 */ /* 0x000fea0003800000 */
.L_x_104:
        /* <DEDUP_REMOVED lines=9> */
.L_x_107:
[----:B------:R-:W-:Y:S05]  /*4150*/  BSYNC B1 ;  /* 0x0000000000017941 */ /* 0x000fea0003800000 */
.L_x_106:
[----:B-----5:R-:W-:Y:S01]  /*4160*/  IMAD.U32 R5, R118, 0x10000, RZ ;  /* 0x0001000076057824 */ /* 0x020fe200078e00ff */
[----:B------:R-:W-:Y:S01]  /*4170*/  ISETP.NE.AND P5, PT, R101, RZ, PT ;  /* 0x000000ff6500720c */ /* 0x000fe20003fa5270 */
[----:B------:R-:W-:Y:S02]  /*4180*/  BSSY B1, `(.L_x_108) ;  /* 0x000000b000017945 */ /* 0x000fe40003800000 */
[----:B------:R-:W-:Y:S01]  /*4190*/  FMUL R4, R5, R90 ;  /* 0x0000005a05047220 */ /* 0x000fe20000400000 */
[----:B------:R-:W-:-:S03]  /*41a0*/  @P3 IMAD.MOV.U32 R5, RZ, RZ, R7 ;  /* 0x000000ffff053224 */ /* 0x000fc600078e0007 */
[----:B------:R-:W-:-:S05]  /*41b0*/  FFMA R4, R31, R22, R4 ;  /* 0x000000161f047223 */ /* 0x000fca0000000004 */
[----:B------:R-:W-:-:S04]  /*41c0*/  F2FP.BF16.F32.PACK_AB R4, RZ, R4 ;  /* 0x00000004ff04723e */ /* 0x000fc800000010ff */
[----:B------:R-:W-:Y:S01]  /*41d0*/  PRMT R8, R4, 0x7610, R8 ;  /* 0x0000761004087816 */ /* 0x000fe20000000008 */
[----:B------:R-:W-:-:S05]  /*41e0*/  @P3 IMAD.MOV.U32 R4, RZ, RZ, R6 ;  /* 0x000000ffff043224 */ /* 0x000fca00078e0006 */
[----:B------:R0:W-:Y:S01]  /*41f0*/  @P3 STG.E.U16 desc[UR38][R4.64+0x12], R8 ;  /* 0x0000120804003986 */ /* 0x0001e2000c101526 */
[----:B------:R-:W-:-:S13]  /*4200*/  ISETP.GT.AND P3, PT, R3, 0x80, P5 ;  /* 0x000000800300780c */ /* 0x000fda0002f64270 */
[----:B0-----:R-:W-:Y:S05]  /*4210*/  @!P3 BRA `(.L_x_109) ;  /* 0x000000000004b947 */ /* 0x001fea0003800000 */
[----:B------:R0:W5:Y:S02]  /*4220*/  LDG.E.LTC128B.U16 R118, desc[UR38][R58.64+0x20] ;  /* 0x000020263a767981 */ /* 0x000164000c1e1520 */
.L_x_109:
[----:B------:R-:W-:Y:S05]  /*4230*/  BSYNC B1 ;  /* 0x0000000000017941 */ /* 0x000fea0003800000 */
.L_x_108:
        /* <DEDUP_REMOVED lines=13> */
.L_x_111:
[----:B------:R-:W-:Y:S05]  /*4310*/  BSYNC B1 ;  /* 0x0000000000017941 */ /* 0x000fea0003800000 */
.L_x_110:
        /* <DEDUP_REMOVED lines=13> */
.L_x_113:
[----:B------:R-:W-:Y:S05]  /*43f0*/  BSYNC B1 ;  /* 0x0000000000017941 */ /* 0x000fea0003800000 */
.L_x_112:
[----:B-----5:R-:W-:Y:S01]  /*4400*/  IMAD.U32 R5, R118, 0x10000, RZ ;  /* 0x0001000076057824 */ /* 0x020fe200078e00ff */
[----:B------:R-:W-:Y:S01]  /*4410*/  BSSY B1, `(.L_x_114) ;  /* 0x000000b000017945 */ /* 0x000fe20003800000 */
[----:B------:R-:W-:Y:S02]  /*4420*/  @P3 IMAD.MOV.U32 R4, RZ, RZ, R6 ;  /* 0x000000ffff043224 */ /* 0x000fe400078e0006 */
        /* <DEDUP_REMOVED lines=9> */
.L_x_115:
[----:B------:R-:W-:Y:S05]  /*44c0*/  BSYNC B1 ;  /* 0x0000000000017941 */ /* 0x000fea0003800000 */
.L_x_114:
        /* <DEDUP_REMOVED lines=13> */
.L_x_117:
[----:B------:R-:W-:Y:S05]  /*45a0*/  BSYNC B1 ;  /* 0x0000000000017941 */ /* 0x000fea0003800000 */
.L_x_116:
        /* <DEDUP_REMOVED lines=13> */
.L_x_119:
[----:B------:R-:W-:Y:S05]  /*4680*/  BSYNC B1 ;  /* 0x0000000000017941 */ /* 0x000fea0003800000 */
.L_x_118:
        /* <DEDUP_REMOVED lines=13> */
.L_x_121:
[----:B------:R-:W-:Y:S05]  /*4760*/  BSYNC B1 ;  /* 0x0000000000017941 */ /* 0x000fea0003800000 */
.L_x_120:
        /* <DEDUP_REMOVED lines=12> */
.L_x_123:
[----:B------:R-:W-:Y:S05]  /*4830*/  BSYNC B1 ;  /* 0x0000000000017941 */ /* 0x000fea0003800000 */
.L_x_122:
        /* <DEDUP_REMOVED lines=13> */
.L_x_125:
[----:B------:R-:W-:Y:S05]  /*4910*/  BSYNC B1 ;  /* 0x0000000000017941 */ /* 0x000fea0003800000 */
.L_x_124:
        /* <DEDUP_REMOVED lines=13> */
.L_x_127:
[----:B------:R-:W-:Y:S05]  /*49f0*/  BSYNC B1 ;  /* 0x0000000000017941 */ /* 0x000fea0003800000 */
.L_x_126:
        /* <DEDUP_REMOVED lines=13> */
.L_x_129:
[----:B------:R-:W-:Y:S05]  /*4ad0*/  BSYNC B1 ;  /* 0x0000000000017941 */ /* 0x000fea0003800000 */
.L_x_128:
        /* <DEDUP_REMOVED lines=12> */
.L_x_131:
[----:B------:R-:W-:Y:S05]  /*4ba0*/  BSYNC B1 ;  /* 0x0000000000017941 */ /* 0x000fea0003800000 */
.L_x_130:
        /* <DEDUP_REMOVED lines=13> */
.L_x_133:
[----:B------:R-:W-:Y:S05]  /*4c80*/  BSYNC B1 ;  /* 0x0000000000017941 */ /* 0x000fea0003800000 */
.L_x_132:
        /* <DEDUP_REMOVED lines=12> */
.L_x_135:
[----:B------:R-:W-:Y:S05]  /*4d50*/  BSYNC B1 ;  /* 0x0000000000017941 */ /* 0x000fea0003800000 */
.L_x_134:
        /* <DEDUP_REMOVED lines=12> */
.L_x_137:
[----:B------:R-:W-:Y:S05]  /*4e20*/  BSYNC B1 ;  /* 0x0000000000017941 */ /* 0x000fea0003800000 */
.L_x_136:
        /* <DEDUP_REMOVED lines=12> */
.L_x_139:
[----:B------:R-:W-:Y:S05]  /*4ef0*/  BSYNC B1 ;  /* 0x0000000000017941 */ /* 0x000fea0003800000 */
.L_x_138:
        /* <DEDUP_REMOVED lines=12> */
.L_x_141:
[----:B------:R-:W-:Y:S05]  /*4fc0*/  BSYNC B1 ;  /* 0x0000000000017941 */ /* 0x000fea0003800000 */
.L_x_140:
        /* <DEDUP_REMOVED lines=12> */
.L_x_143:
[----:B------:R-:W-:Y:S05]  /*5090*/  BSYNC B1 ;  /* 0x0000000000017941 */ /* 0x000fea0003800000 */
.L_x_142:
[----:B-----5:R-:W-:Y:S01]  /*50a0*/  IMAD.U32 R5, R118, 0x10000, RZ ;  /* 0x0001000076057824 */ /* 0x020fe200078e00ff */
[----:B------:R-:W-:Y:S01]  /*50b0*/  ISETP.GT.AND P6, PT, R3, 0x88, P6 ;  /* 0x000000880300780c */ /* 0x000fe200037c4270 */
        /* <DEDUP_REMOVED lines=8> */
[----:B------:R-:W-:Y:S05]  /*5140*/  @!P6 BRA `(.L_x_145) ;  /* 0x000000000004e947 */ /* 0x000fea0003800000 */
[----:B------:R0:W5:Y:S02]  /*5150*/  LDG.E.LTC128B.U16 R118, desc[UR38][R12.64+0x60] ;  /* 0x000060260c767981 */ /* 0x000164000c1e1520 */
.L_x_145:
[----:B------:R-:W-:Y:S05]  /*5160*/  BSYNC B1 ;  /* 0x0000000000017941 */ /* 0x000fea0003800000 */
.L_x_144:
[----:B0----5:R-:W-:Y:S01]  /*5170*/  IMAD.U32 R5, R118, 0x10000, RZ ;  /* 0x0001000076057824 */ /* 0x021fe200078e00ff */
[----:B------:R-:W-:Y:S01]  /*5180*/  ISETP.GT.AND P2, PT, R3, 0x88, P2 ;  /* 0x000000880300780c */ /* 0x000fe20001744270 */
        /* <DEDUP_REMOVED lines=8> */
[----:B------:R-:W-:Y:S05]  /*5210*/  @!P2 BRA `(.L_x_147) ;  /* 0x000000000004a947 */ /* 0x000fea0003800000 */
[----:B------:R0:W5:Y:S02]  /*5220*/  LDG.E.LTC128B.U16 R118, desc[UR38][R12.64+0x62] ;  /* 0x000062260c767981 */ /* 0x000164000c1e1520 */
.L_x_147:
[----:B------:R-:W-:Y:S05]  /*5230*/  BSYNC B1 ;  /* 0x0000000000017941 */ /* 0x000fea0003800000 */
.L_x_146:
[----:B0----5:R-:W-:Y:S01]  /*5240*/  IMAD.U32 R5, R118, 0x10000, RZ ;  /* 0x0001000076057824 */ /* 0x021fe200078e00ff */
        /* <DEDUP_REMOVED lines=11> */
.L_x_149:
[----:B------:R-:W-:Y:S05]  /*5300*/  BSYNC B1 ;  /* 0x0000000000017941 */ /* 0x000fea0003800000 */
.L_x_148:
        /* <DEDUP_REMOVED lines=12> */
.L_x_151:
[----:B------:R-:W-:Y:S05]  /*53d0*/  BSYNC B1 ;  /* 0x0000000000017941 */ /* 0x000fea0003800000 */
.L_x_150:
[----:B0----5:R-:W-:Y:S01]  /*53e0*/  IMAD.U32 R5, R118, 0x10000, RZ ;  /* 0x0001000076057824 */ /* 0x021fe200078e00ff */
[----:B------:R-:W-:Y:S01]  /*53f0*/  ISETP.GT.AND P1, PT, R3, 0x88, P1 ;  /* 0x000000880300780c */ /* 0x000fe20000f24270 */
[----:B------:R-:W-:Y:S02]  /*5400*/  BSSY B1, `(.L_x_152) ;  /* 0x0000007000017945 */ /* 0x000fe40003800000 */
[----:B------:R-:W-:-:S04]  /*5410*/  FMUL R4, R5, R90 ;  /* 0x0000005a05047220 */ /* 0x000fc80000400000 */
[----:B------:R-:W-:-:S05]  /*5420*/  FFMA R4, R53, R22, R4 ;  /* 0x0000001635047223 */ /* 0x000fca0000000004 */
[----:B------:R-:W-:-:S05]  /*5430*/  F2FP.BF16.F32.PACK_AB R4, RZ, R4 ;  /* 0x00000004ff04723e */ /* 0x000fca00000010ff */
[----:B------:R0:W-:Y:S01]  /*5440*/  @P2 STG.E.U16 desc[UR38][R14.64+0x72], R4 ;  /* 0x000072040e002986 */ /* 0x0001e2000c101526 */
[----:B------:R-:W-:Y:S05]  /*5450*/  @!P1 BRA `(.L_x_153) ;  /* 0x0000000000049947 */ /* 0x000fea0003800000 */
[----:B------:R0:W5:Y:S02]  /*5460*/  LDG.E.LTC128B.U16 R118, desc[UR38][R12.64+0x70] ;  /* 0x000070260c767981 */ /* 0x000164000c1e1520 */
.L_x_153:
[----:B------:R-:W-:Y:S05]  /*5470*/  BSYNC B1 ;  /* 0x0000000000017941 */ /* 0x000fea0003800000 */
.L_x_152:
[----:B-----5:R-:W-:Y:S01]  /*5480*/  IMAD.U32 R5, R118, 0x10000, RZ ;  /* 0x0001000076057824 */ /* 0x020fe200078e00ff */
[----:B------:R-:W-:Y:S01]  /*5490*/  ISETP.GT.AND P0, PT, R3, 0x88, P0 ;  /* 0x000000880300780c */ /* 0x000fe20000704270 */
[----:B0-----:R-:W-:Y:S01]  /*54a0*/  @P1 IMAD.MOV.U32 R4, RZ, RZ, R6 ;  /* 0x000000ffff041224 */ /* 0x001fe200078e0006 */
        /* <DEDUP_REMOVED lines=9> */
.L_x_155:
[----:B------:R-:W-:Y:S05]  /*5540*/  BSYNC B1 ;  /* 0x0000000000017941 */ /* 0x000fea0003800000 */
.L_x_154:
[----:B------:R-:W-:Y:S05]  /*5550*/  @!P0 BRA `(.L_x_156) ;  /* 0x0000001400688947 */ /* 0x000fea0003800000 */
[----:B-----5:R-:W-:-:S04]  /*5560*/  IMAD.U32 R3, R118, 0x10000, RZ ;  /* 0x0001000076037824 */ /* 0x020fc800078e00ff */
[----:B0-----:R-:W-:-:S04]  /*5570*/  FMUL R4, R3, R90 ;  /* 0x0000005a03047220 */ /* 0x001fc80000400000 */
[----:B------:R-:W-:-:S05]  /*5580*/  FFMA R4, R55, R22, R4 ;  /* 0x0000001637047223 */ /* 0x000fca0000000004 */
[----:B------:R-:W-:-:S05]  /*5590*/  F2FP.BF16.F32.PACK_AB R4, RZ, R4 ;  /* 0x00000004ff04723e */ /* 0x000fca00000010ff */
[----:B------:R0:W-:Y:S01]  /*55a0*/  STG.E.U16 desc[UR38][R6.64+0x72], R4 ;  /* 0x0000720406007986 */ /* 0x0001e2000c101526 */
[----:B------:R-:W-:Y:S05]  /*55b0*/  BRA `(.L_x_156) ;  /* 0x0000001400507947 */ /* 0x000fea0003800000 */
.L_x_33:
[----:B------:R-:W-:Y:S01]  /*55c0*/  ULDC.64 UR4, c[0x0][0x5c0] ;  /* 0x0001700000047ab9 */ /* 0x000fe20000000a00 */
[----:B------:R-:W-:Y:S01]  /*55d0*/  ISETP.GT.AND P4, PT, R4, 0x1, PT ;  /* 0x000000010400780c */ /* 0x000fe20003f84270 */
[-C--:B------:R-:W-:Y:S01]  /*55e0*/  FMUL R56, R56, R22.reuse ;  /* 0x0000001638387220 */ /* 0x080fe20000400000 */
[----:B------:R-:W-:Y:S01]  /*55f0*/  LEA R10, P1, R110, UR4, 0x1 ;  /* 0x000000046e0a7c11 */ /* 0x000fe2000f8208ff */
[-C--:B------:R-:W-:Y:S01]  /*5600*/  FMUL R57, R57, R22.reuse ;  /* 0x0000001639397220 */ /* 0x080fe20000400000 */
[C---:B------:R-:W-:Y:S01]  /*5610*/  IMAD.SHL.U32 R7, R91.reuse, 0x2, RZ ;  /* 0x000000025b077824 */ /* 0x040fe200078e00ff */
[----:B------:R-:W-:Y:S01]  /*5620*/  SHF.L.U64.HI R5, R91, 0x1, R94 ;  /* 0x000000015b057819 */ /* 0x000fe2000001025e */
[----:B------:R-:W-:Y:S01]  /*5630*/  IMAD.SHL.U32 R23, R92, 0x2, RZ ;  /* 0x000000025c177824 */ /* 0x000fe200078e00ff */
[----:B------:R-:W-:Y:S01]  /*5640*/  LEA.HI.X R11, R110, UR5, R113, 0x1, P1 ;  /* 0x000000056e0b7c11 */ /* 0x000fe200088f0c71 */
[-C--:B------:R-:W-:Y:S01]  /*5650*/  FMUL R58, R58, R22.reuse ;  /* 0x000000163a3a7220 */ /* 0x080fe20000400000 */
[----:B------:R-:W-:Y:S01]  /*5660*/  ISETP.GT.AND P1, PT, R3, RZ, P4 ;  /* 0x000000ff0300720c */ /* 0x000fe20002724270 */
[----:B------:R-:W-:Y:S01]  /*5670*/  FMUL R59, R59, R22 ;  /* 0x000000163b3b7220 */ /* 0x000fe20000400000 */
[----:B------:R-:W-:Y:S01]  /*5680*/  F2FP.BF16.F32.PACK_AB R56, RZ, R56 ;  /* 0x00000038ff38723e */ /* 0x000fe200000010ff */
[-C--:B------:R-:W-:Y:S01]  /*5690*/  FMUL R60, R60, R22.reuse ;  /* 0x000000163c3c7220 */ /* 0x080fe20000400000 */
[----:B------:R-:W-:Y:S01]  /*56a0*/  F2FP.BF16.F32.PACK_AB R57, RZ, R57 ;  /* 0x00000039ff39723e */ /* 0x000fe200000010ff */
[----:B------:R-:W-:Y:S01]  /*56b0*/  FMUL R61, R61, R22 ;  /* 0x000000163d3d7220 */ /* 0x000fe20000400000 */
[----:B------:R-:W-:Y:S01]  /*56c0*/  SHF.L.U64.HI R13, R92, 0x1, R93 ;  /* 0x000000015c0d7819 */ /* 0x000fe2000001025d */
[----:B------:R-:W-:Y:S01]  /*56d0*/  @P0 STG.E.U16 desc[UR38][R10.64], R56 ;  /* 0x000000380a000986 */ /* 0x000fe2000c101526 */
[----:B------:R-:W-:Y:S01]  /*56e0*/  IADD3 R8, P0, R7, R10, RZ ;  /* 0x0000000a07087210 */ /* 0x000fe20007f1e0ff */
[-C--:B------:R-:W-:Y:S01]  /*56f0*/  FMUL R62, R62, R22.reuse ;  /* 0x000000163e3e7220 */ /* 0x080fe20000400000 */
[----:B------:R-:W-:Y:S01]  /*5700*/  ISETP.GT.AND P2, PT, R3, 0x8, P5 ;  /* 0x000000080300780c */ /* 0x000fe20002f44270 */
[----:B------:R-:W-:Y:S01]  /*5710*/  FMUL R63, R63, R22 ;  /* 0x000000163f3f7220 */ /* 0x000fe20000400000 */
[----:B------:R-:W-:Y:S01]  /*5720*/  ISETP.GT.AND P3, PT, R4, 0x8, PT ;  /* 0x000000080400780c */ /* 0x000fe20003f64270 */
[----:B------:R-:W-:Y:S01]  /*5730*/  IMAD.X R9, R5, 0x1, R11, P0 ;  /* 0x0000000105097824 */ /* 0x000fe200000e060b */
[----:B------:R-:W-:Y:S01]  /*5740*/  @P1 STG.E.U16 desc[UR38][R10.64+0x2], R57 ;  /* 0x000002390a001986 */ /* 0x000fe2000c101526 */
[----:B------:R-:W-:Y:S01]  /*5750*/  IADD3 R6, P0, P1, R23, R10, R7 ;  /* 0x0000000a17067210 */ /* 0x000fe2000791e007 */
[----:B------:R-:W-:Y:S01]  /*5760*/  FMUL R64, R64, R22 ;  /* 0x0000001640407220 */ /* 0x000fe20000400000 */
[----:B------:R-:W-:Y:S01]  /*5770*/  F2FP.BF16.F32.PACK_AB R58, RZ, R58 ;  /* 0x0000003aff3a723e */ /* 0x000fe200000010ff */
[-C--:B------:R-:W-:Y:S01]  /*5780*/  FMUL R65, R65, R22.reuse ;  /* 0x0000001641417220 */ /* 0x080fe20000400000 */
[----:B------:R-:W-:Y:S01]  /*5790*/  IADD3.X R7, R13, R11, R5, P0, P1 ;  /* 0x0000000b0d077210 */ /* 0x000fe200007e2405 */
[-C--:B------:R-:W-:Y:S01]  /*57a0*/  FMUL R66, R66, R22.reuse ;  /* 0x0000001642427220 */ /* 0x080fe20000400000 */
[----:B------:R-:W-:Y:S01]  /*57b0*/  ISETP.GT.AND P1, PT, R3, 0x8, P4 ;  /* 0x000000080300780c */ /* 0x000fe20002724270 */
[-C--:B------:R-:W-:Y:S01]  /*57c0*/  FMUL R67, R67, R22.reuse ;  /* 0x0000001643437220 */ /* 0x080fe20000400000 */
[----:B------:R-:W-:Y:S01]  /*57d0*/  ISETP.GT.AND P0, PT, R3, RZ, P3 ;  /* 0x000000ff0300720c */ /* 0x000fe20001f04270 */
[----:B------:R-:W-:Y:S01]  /*57e0*/  @P2 STG.E.U16 desc[UR38][R8.64], R58 ;  /* 0x0000003a08002986 */ /* 0x000fe2000c101526 */
[----:B------:R-:W-:Y:S01]  /*57f0*/  F2FP.BF16.F32.PACK_AB R59, RZ, R59 ;  /* 0x0000003bff3b723e */ /* 0x000fe200000010ff */
[----:B------:R-:W-:Y:S01]  /*5800*/  FMUL R68, R68, R22 ;  /* 0x0000001644447220 */ /* 0x000fe20000400000 */
[----:B------:R-:W-:Y:S01]  /*5810*/  F2FP.BF16.F32.PACK_AB R60, RZ, R60 ;  /* 0x0000003cff3c723e */ /* 0x000fe200000010ff */
[-C--:B------:R-:W-:Y:S01]  /*5820*/  FMUL R69, R69, R22.reuse ;  /* 0x0000001645457220 */ /* 0x080fe20000400000 */
[----:B------:R-:W-:Y:S01]  /*5830*/  ISETP.GT.AND P2, PT, R4, 0x9, PT ;  /* 0x000000090400780c */ /* 0x000fe20003f44270 */
[-C--:B------:R-:W-:Y:S01]  /*5840*/  FMUL R70, R70, R22.reuse ;  /* 0x0000001646467220 */ /* 0x080fe20000400000 */
[----:B------:R-:W-:Y:S01]  /*5850*/  F2FP.BF16.F32.PACK_AB R61, RZ, R61 ;  /* 0x0000003dff3d723e */ /* 0x000fe200000010ff */
[----:B------:R-:W-:Y:S01]  /*5860*/  FMUL R71, R71, R22 ;  /* 0x0000001647477220 */ /* 0x000fe20000400000 */
[----:B------:R-:W-:Y:S01]  /*5870*/  F2FP.BF16.F32.PACK_AB R62, RZ, R62 ;  /* 0x0000003eff3e723e */ /* 0x000fe200000010ff */
[----:B------:R-:W-:Y:S01]  /*5880*/  @P1 STG.E.U16 desc[UR38][R8.64+0x2], R59 ;  /* 0x0000023b08001986 */ /* 0x000fe2000c101526 */
[----:B------:R-:W-:Y:S01]  /*5890*/  F2FP.BF16.F32.PACK_AB R63, RZ, R63 ;  /* 0x0000003fff3f723e */ /* 0x000fe200000010ff */
[----:B------:R-:W-:Y:S01]  /*58a0*/  FMUL R72, R72, R22 ;  /* 0x0000001648487220 */ /* 0x000fe20000400000 */
[----:B------:R-:W-:Y:S01]  /*58b0*/  F2FP.BF16.F32.PACK_AB R64, RZ, R64 ;  /* 0x00000040ff40723e */ /* 0x000fe200000010ff */
[----:B------:R-:W-:Y:S01]  /*58c0*/  @P0 STG.E.U16 desc[UR38][R10.64+0x10], R60 ;  /* 0x0000103c0a000986 */ /* 0x000fe2000c101526 */
[----:B------:R-:W-:Y:S01]  /*58d0*/  ISETP.GT.AND P0, PT, R3, RZ, P2 ;  /* 0x000000ff0300720c */ /* 0x000fe20001704270 */
[-C--:B------:R-:W-:Y:S01]  /*58e0*/  FMUL R73, R73, R22.reuse ;  /* 0x0000001649497220 */ /* 0x080fe20000400000 */
[----:B------:R-:W-:Y:S01]  /*58f0*/  ISETP.GT.AND P1, PT, R4, 0x11, PT ;  /* 0x000000110400780c */ /* 0x000fe20003f24270 */
[-C--:B------:R-:W-:Y:S01]  /*5900*/  FMUL R74, R74, R22.reuse ;  /* 0x000000164a4a7220 */ /* 0x080fe20000400000 */
[----:B------:R-:W-:Y:S01]  /*5910*/  F2FP.BF16.F32.PACK_AB R65, RZ, R65 ;  /* 0x00000041ff41723e */ /* 0x000fe200000010ff */
[----:B------:R-:W-:Y:S01]  /*5920*/  FMUL R75, R75, R22 ;  /* 0x000000164b4b7220 */ /* 0x000fe20000400000 */
[----:B------:R-:W-:Y:S01]  /*5930*/  F2FP.BF16.F32.PACK_AB R66, RZ, R66 ;  /* 0x00000042ff42723e */ /* 0x000fe200000010ff */
[-C--:B------:R-:W-:Y:S01]  /*5940*/  FMUL R76, R76, R22.reuse ;  /* 0x000000164c4c7220 */ /* 0x080fe20000400000 */
[----:B------:R-:W-:Y:S01]  /*5950*/  F2FP.BF16.F32.PACK_AB R67, RZ, R67 ;  /* 0x00000043ff43723e */ /* 0x000fe200000010ff */
[----:B------:R-:W-:Y:S01]  /*5960*/  FMUL R77, R77, R22 ;  /* 0x000000164d4d7220 */ /* 0x000fe20000400000 */
[----:B------:R-:W-:Y:S01]  /*5970*/  F2FP.BF16.F32.PACK_AB R68, RZ, R68 ;  /* 0x00000044ff44723e */ /* 0x000fe200000010ff */
[-C--:B------:R-:W-:Y:S01]  /*5980*/  FMUL R78, R78, R22.reuse ;  /* 0x000000164e4e7220 */ /* 0x080fe20000400000 */
[----:B------:R-:W-:Y:S01]  /*5990*/  F2FP.BF16.F32.PACK_AB R69, RZ, R69 ;  /* 0x00000045ff45723e */ /* 0x000fe200000010ff */
[----:B------:R-:W-:Y:S01]  /*59a0*/  @P0 STG.E.U16 desc[UR38][R10.64+0x12], R61 ;  /* 0x0000123d0a000986 */ /* 0x000fe2000c101526 */
[----:B------:R-:W-:Y:S01]  /*59b0*/  ISETP.GT.AND P0, PT, R3, 0x8, P3 ;  /* 0x000000080300780c */ /* 0x000fe20001f04270 */
        /* <DEDUP_REMOVED lines=14> */
[-C--:B------:R-:W-:Y:S01]  /*5aa0*/  FMUL R85, R85, R22.reuse ;  /* 0x0000001655557220 */ /* 0x080fe20000400000 */
[----:B------:R-:W-:Y:S01]  /*5ab0*/  ISETP.GT.AND P2, PT, R4, 0x10, PT ;  /* 0x000000100400780c */ /* 0x000fe20003f44270 */
        /* <DEDUP_REMOVED lines=10> */
[----:B------:R-:W-:Y:S01]  /*5b60*/  @P0 STG.E.U16 desc[UR38][R8.64+0x12], R63 ;  /* 0x0000123f08000986 */ /* 0x000fe2000c101526 */
[----:B------:R-:W-:Y:S01]  /*5b70*/  ISETP.GT.AND P0, PT, R3, RZ, P2 ;  /* 0x000000ff0300720c */ /* 0x000fe20001704270 */
        /* <DEDUP_REMOVED lines=12> */
[----:B------:R-:W-:Y:S01]  /*5c40*/  @P0 STG.E.U16 desc[UR38][R10.64+0x20], R64 ;  /* 0x000020400a000986 */ /* 0x000fe2000c101526 */
[----:B------:R-:W-:Y:S01]  /*5c50*/  ISETP.GT.AND P0, PT, R3, RZ, P1 ;  /* 0x000000ff0300720c */ /* 0x000fe20000f04270 */
        /* <DEDUP_REMOVED lines=13> */
[----:B------:R-:W-:Y:S01]  /*5d30*/  ISETP.GT.AND P0, PT, R3, 0x8, P2 ;  /* 0x000000080300780c */ /* 0x000fe20001704270 */
        /* <DEDUP_REMOVED lines=36> */
[----:B------:R-:W-:Y:S01]  /*5f80*/  FMUL R55, R55, R22 ;  /* 0x0000001637377220 */ /* 0x000fe20000400000 */
[----:B------:R-:W-:-:S02]  /*5f90*/  F2FP.BF16.F32.PACK_AB R41, RZ, R41 ;  /* 0x00000029ff29723e */ /* 0x000fc400000010ff */
[----:B------:R-:W-:Y:S01]  /*5fa0*/  F2FP.BF16.F32.PACK_AB R42, RZ, R42 ;  /* 0x0000002aff2a723e */ /* 0x000fe200000010ff */
[----:B------:R-:W-:Y:S01]  /*5fb0*/  @P0 STG.E.U16 desc[UR38][R10.64+0x30], R68 ;  /* 0x000030440a000986 */ /* 0x000fe2000c101526 */
[----:B------:R-:W-:Y:S02]  /*5fc0*/  ISETP.GT.AND P0, PT, R3, RZ, P1 ;  /* 0x000000ff0300720c */ /* 0x000fe40000f04270 */
[----:B------:R-:W-:Y:S02]  /*5fd0*/  F2FP.BF16.F32.PACK_AB R43, RZ, R43 ;  /* 0x0000002bff2b723e */ /* 0x000fe400000010ff */
[----:B------:R-:W-:Y:S02]  /*5fe0*/  F2FP.BF16.F32.PACK_AB R44, RZ, R44 ;  /* 0x0000002cff2c723e */ /* 0x000fe400000010ff */
[----:B------:R-:W-:Y:S02]  /*5ff0*/  F2FP.BF16.F32.PACK_AB R45, RZ, R45 ;  /* 0x0000002dff2d723e */ /* 0x000fe400000010ff */
[----:B------:R-:W-:-:S02]  /*6000*/  F2FP.BF16.F32.PACK_AB R46, RZ, R46 ;  /* 0x0000002eff2e723e */ /* 0x000fc400000010ff */
[----:B------:R-:W-:Y:S02]  /*6010*/  F2FP.BF16.F32.PACK_AB R47, RZ, R47 ;  /* 0x0000002fff2f723e */ /* 0x000fe400000010ff */
[----:B------:R-:W-:Y:S01]  /*6020*/  F2FP.BF16.F32.PACK_AB R48, RZ, R48 ;  /* 0x00000030ff30723e */ /* 0x000fe200000010ff */
[----:B------:R-:W-:Y:S01]  /*6030*/  @P0 STG.E.U16 desc[UR38][R10.64+0x32], R69 ;  /* 0x000032450a000986 */ /* 0x000fe2000c101526 */
[----:B------:R-:W-:Y:S02]  /*6040*/  ISETP.GT.AND P0, PT, R3, 0x8, P2 ;  /* 0x000000080300780c */ /* 0x000fe40001704270 */
[----:B------:R-:W-:Y:S02]  /*6050*/  ISETP.GT.AND P2, PT, R4, 0x20, PT ;  /* 0x000000200400780c */ /* 0x000fe40003f44270 */
[----:B------:R-:W-:Y:S02]  /*6060*/  F2FP.BF16.F32.PACK_AB R49, RZ, R49 ;  /* 0x00000031ff31723e */ /* 0x000fe400000010ff */
[----:B------:R-:W-:-:S02]  /*6070*/  F2FP.BF16.F32.PACK_AB R50, RZ, R50 ;  /* 0x00000032ff32723e */ /* 0x000fc400000010ff */
[----:B------:R-:W-:Y:S02]  /*6080*/  F2FP.BF16.F32.PACK_AB R51, RZ, R51 ;  /* 0x00000033ff33723e */ /* 0x000fe400000010ff */
[----:B------:R-:W-:Y:S02]  /*6090*/  F2FP.BF16.F32.PACK_AB R52, RZ, R52 ;  /* 0x00000034ff34723e */ /* 0x000fe400000010ff */
[----:B------:R-:W-:Y:S01]  /*60a0*/  F2FP.BF16.F32.PACK_AB R53, RZ, R53 ;  /* 0x00000035ff35723e */ /* 0x000fe200000010ff */
[----:B------:R-:W-:Y:S01]  /*60b0*/  @P0 STG.E.U16 desc[UR38][R8.64+0x30], R70 ;  /* 0x0000304608000986 */ /* 0x000fe2000c101526 */
[----:B------:R-:W-:Y:S02]  /*60c0*/  ISETP.GT.AND P0, PT, R3, 0x8, P1 ;  /* 0x000000080300780c */ /* 0x000fe40000f04270 */
[----:B------:R-:W-:Y:S02]  /*60d0*/  ISETP.GT.AND P1, PT, R4, 0x21, PT ;  /* 0x000000210400780c */ /* 0x000fe40003f24270 */
[----:B------:R-:W-:-:S02]  /*60e0*/  F2FP.BF16.F32.PACK_AB R54, RZ, R54 ;  /* 0x00000036ff36723e */ /* 0x000fc400000010ff */
[----:B------:R-:W-:-:S07]  /*60f0*/  F2FP.BF16.F32.PACK_AB R55, RZ, R55 ;  /* 0x00000037ff37723e */ /* 0x000fce00000010ff */
[----:B------:R-:W-:Y:S01]  /*6100*/  @P0 STG.E.U16 desc[UR38][R8.64+0x32], R71 ;  /* 0x0000324708000986 */ /* 0x000fe2000c101526 */
[----:B------:R-:W-:-:S13]  /*6110*/  ISETP.GT.AND P0, PT, R3, RZ, P2 ;  /* 0x000000ff0300720c */ /* 0x000fda0001704270 */
[----:B------:R-:W-:Y:S01]  /*6120*/  @P0 STG.E.U16 desc[UR38][R10.64+0x40], R72 ;  /* 0x000040480a000986 */ /* 0x000fe2000c101526 */
[----:B------:R-:W-:-:S13]  /*6130*/  ISETP.GT.AND P0, PT, R3, RZ, P1 ;  /* 0x000000ff0300720c */ /* 0x000fda0000f04270 */
[----:B------:R-:W-:Y:S01]  /*6140*/  @P0 STG.E.U16 desc[UR38][R10.64+0x42], R73 ;  /* 0x000042490a000986 */ /* 0x000fe2000c101526 */
[----:B------:R-:W-:Y:S02]  /*6150*/  ISETP.GT.AND P0, PT, R3, 0x8, P2 ;  /* 0x000000080300780c */ /* 0x000fe40001704270 */
[----:B------:R-:W-:-:S11]  /*6160*/  ISETP.GT.AND P2, PT, R4, 0x38, PT ;  /* 0x000000380400780c */ /* 0x000fd60003f44270 */
[----:B------:R-:W-:Y:S01]  /*6170*/  @P0 STG.E.U16 desc[UR38][R8.64+0x40], R74 ;  /* 0x0000404a08000986 */ /* 0x000fe2000c101526 */
[----:B------:R-:W-:Y:S02]  /*6180*/  ISETP.GT.AND P0, PT, R3, 0x8, P1 ;  /* 0x000000080300780c */ /* 0x000fe40000f04270 */
[----:B------:R-:W-:-:S11]  /*6190*/  ISETP.GT.AND P1, PT, R4, 0x28, PT ;  /* 0x000000280400780c */ /* 0x000fd60003f24270 */
[----:B------:R-:W-:Y:S01]  /*61a0*/  @P0 STG.E.U16 desc[UR38][R8.64+0x42], R75 ;  /* 0x0000424b08000986 */ /* 0x000fe2000c101526 */
[----:B------:R-:W-:-:S13]  /*61b0*/  ISETP.GT.AND P0, PT, R3, RZ, P1 ;  /* 0x000000ff0300720c */ /* 0x000fda0000f04270 */
[----:B------:R-:W-:Y:S01]  /*61c0*/  @P0 STG.E.U16 desc[UR38][R10.64+0x50], R76 ;  /* 0x0000504c0a000986 */ /* 0x000fe2000c101526 */
[----:B------:R-:W-:-:S13]  /*61d0*/  ISETP.GT.AND P0, PT, R3, RZ, P4 ;  /* 0x000000ff0300720c */ /* 0x000fda0002704270 */
[----:B------:R-:W-:Y:S01]  /*61e0*/  @P0 STG.E.U16 desc[UR38][R10.64+0x52], R77 ;  /* 0x0000524d0a000986 */ /* 0x000fe2000c101526 */
[----:B------:R-:W-:-:S13]  /*61f0*/  ISETP.GT.AND P0, PT, R3, 0x8, P1 ;  /* 0x000000080300780c */ /* 0x000fda0000f04270 */
[----:B------:R-:W-:Y:S01]  /*6200*/  @P0 STG.E.U16 desc[UR38][R8.64+0x50], R78 ;  /* 0x0000504e08000986 */ /* 0x000fe2000c101526 */
[----:B------:R-:W-:-:S13]  /*6210*/  ISETP.GT.AND P0, PT, R3, 0x8, P4 ;  /* 0x000000080300780c */ /* 0x000fda0002704270 */
[----:B------:R-:W-:Y:S01]  /*6220*/  @P0 STG.E.U16 desc[UR38][R8.64+0x52], R79 ;  /* 0x0000524f08000986 */ /* 0x000fe2000c101526 */
[----:B------:R-:W-:-:S04]  /*6230*/  ISETP.GT.AND P0, PT, R4, 0x30, PT ;  /* 0x000000300400780c */ /* 0x000fc80003f04270 */
        /* <DEDUP_REMOVED lines=8> */
[----:B------:R-:W-:-:S05]  /*62c0*/  IADD3 R14, P1, R23, R8, RZ ;  /* 0x00000008170e7210 */ /* 0x000fca0007f3e0ff */
[----:B------:R-:W-:Y:S01]  /*62d0*/  IMAD.X R15, R13, 0x1, R9, P1 ;  /* 0x000000010d0f7824 */ /* 0x000fe200008e0609 */
[----:B------:R-:W-:-:S13]  /*62e0*/  ISETP.GT.AND P1, PT, R3, RZ, P2 ;  /* 0x000000ff0300720c */ /* 0x000fda0001724270 */
[----:B------:R-:W-:Y:S01]  /*62f0*/  @P1 STG.E.U16 desc[UR38][R10.64+0x70], R84 ;  /* 0x000070540a001986 */ /* 0x000fe2000c101526 */
[----:B------:R-:W-:-:S05]  /*6300*/  IADD3 R20, P1, R23, R8, RZ ;  /* 0x0000000817147210 */ /* 0x000fca0007f3e0ff */
[----:B------:R-:W-:Y:S01]  /*6310*/  IMAD.X R21, R13, 0x1, R9, P1 ;  /* 0x000000010d157824 */ /* 0x000fe200008e0609 */
[----:B------:R-:W-:-:S05]  /*6320*/  IADD3 R12, P1, R23, R10, RZ ;  /* 0x0000000a170c7210 */ /* 0x000fca0007f3e0ff */
[----:B------:R-:W-:Y:S01]  /*6330*/  IMAD.X R13, R13, 0x1, R11, P1 ;  /* 0x000000010d0d7824 */ /* 0x000fe200008e060b */
[----:B------:R-:W-:-:S04]  /*6340*/  ISETP.GT.AND P1, PT, R4, 0x39, PT ;  /* 0x000000390400780c */ /* 0x000fc80003f24270 */
[----:B------:R-:W-:-:S13]  /*6350*/  ISETP.GT.AND P6, PT, R3, RZ, P1 ;  /* 0x000000ff0300720c */ /* 0x000fda0000fc4270 */
[----:B------:R-:W-:Y:S01]  /*6360*/  @P6 STG.E.U16 desc[UR38][R10.64+0x72], R85 ;  /* 0x000072550a006986 */ /* 0x000fe2000c101526 */
[----:B------:R-:W-:-:S13]  /*6370*/  ISETP.GT.AND P6, PT, R3, 0x8, P2 ;  /* 0x000000080300780c */ /* 0x000fda00017c4270 */
[----:B------:R-:W-:Y:S01]  /*6380*/  @P6 STG.E.U16 desc[UR38][R8.64+0x70], R86 ;  /* 0x0000705608006986 */ /* 0x000fe2000c101526 */
[----:B------:R-:W-:-:S13]  /*6390*/  ISETP.GT.AND P6, PT, R3, 0x8, P1 ;  /* 0x000000080300780c */ /* 0x000fda0000fc4270 */
[----:B------:R0:W-:Y:S01]  /*63a0*/  @P6 STG.E.U16 desc[UR38][R8.64+0x72], R87 ;  /* 0x0000725708006986 */ /* 0x0001e2000c101526 */
[C---:B------:R-:W-:Y:S02]  /*63b0*/  ISETP.GT.AND P6, PT, R3.reuse, 0x80, P5 ;  /* 0x000000800300780c */ /* 0x040fe40002fc4270 */
[----:B------:R-:W-:-:S11]  /*63c0*/  ISETP.GT.AND P5, PT, R3, 0x88, P5 ;  /* 0x000000880300780c */ /* 0x000fd60002fa4270 */
[----:B------:R-:W-:Y:S01]  /*63d0*/  @P6 STG.E.U16 desc[UR38][R12.64], R24 ;  /* 0x000000180c006986 */ /* 0x000fe2000c101526 */
[----:B------:R-:W-:-:S04]  /*63e0*/  ISETP.GT.AND P6, PT, R4, 0x1, PT ;  /* 0x000000010400780c */ /* 0x000fc80003fc4270 */
[----:B------:R-:W-:-:S13]  /*63f0*/  ISETP.GT.AND P6, PT, R3, 0x80, P6 ;  /* 0x000000800300780c */ /* 0x000fda00037c4270 */
[----:B0-----:R-:W-:Y:S02]  /*6400*/  @P6 IMAD.MOV.U32 R8, RZ, RZ, R12 ;  /* 0x000000ffff086224 */ /* 0x001fe400078e000c */
[----:B------:R-:W-:-:S05]  /*6410*/  @P6 IMAD.MOV.U32 R9, RZ, RZ, R13 ;  /* 0x000000ffff096224 */ /* 0x000fca00078e000d */
[----:B------:R0:W-:Y:S01]  /*6420*/  @P6 STG.E.U16 desc[UR38][R8.64+0x2], R25 ;  /* 0x0000021908006986 */ /* 0x0001e2000c101526 */
[----:B------:R-:W-:-:S03]  /*6430*/  ISETP.GT.AND P6, PT, R4, 0x1, PT ;  /* 0x000000010400780c */ /* 0x000fc60003fc4270 */
[----:B------:R-:W-:Y:S01]  /*6440*/  @P5 STG.E.U16 desc[UR38][R14.64], R26 ;  /* 0x0000001a0e005986 */ /* 0x000fe2000c101526 */
[----:B------:R-:W-:Y:S02]  /*6450*/  ISETP.GT.AND P5, PT, R3, 0x88, P6 ;  /* 0x000000880300780c */ /* 0x000fe400037a4270 */
[----:B------:R-:W-:-:S11]  /*6460*/  ISETP.GT.AND P6, PT, R4, 0x8, PT ;  /* 0x000000080400780c */ /* 0x000fd60003fc4270 */
[----:B------:R-:W-:Y:S01]  /*6470*/  @P5 STG.E.U16 desc[UR38][R20.64+0x2], R27 ;  /* 0x0000021b14005986 */ /* 0x000fe2000c101526 */
[----:B------:R-:W-:Y:S02]  /*6480*/  ISETP.GT.AND P5, PT, R3, 0x80, P6 ;  /* 0x000000800300780c */ /* 0x000fe400037a4270 */
[----:B------:R-:W-:-:S11]  /*6490*/  ISETP.GT.AND P6, PT, R4, 0x9, PT ;  /* 0x000000090400780c */ /* 0x000fd60003fc4270 */
[----:B0-----:R-:W-:Y:S02]  /*64a0*/  @P5 IMAD.MOV.U32 R8, RZ, RZ, R12 ;  /* 0x000000ffff085224 */ /* 0x001fe400078e000c */
[----:B------:R-:W-:-:S05]  /*64b0*/  @P5 IMAD.MOV.U32 R9, RZ, RZ, R13 ;  /* 0x000000ffff095224 */ /* 0x000fca00078e000d */
[----:B------:R0:W-:Y:S01]  /*64c0*/  @P5 STG.E.U16 desc[UR38][R8.64+0x10], R28 ;  /* 0x0000101c08005986 */ /* 0x0001e2000c101526 */
[----:B------:R-:W-:-:S13]  /*64d0*/  ISETP.GT.AND P5, PT, R3, 0x80, P6 ;  /* 0x000000800300780c */ /* 0x000fda00037a4270 */
[----:B0-----:R-:W-:Y:S02]  /*64e0*/  @P5 IMAD.MOV.U32 R8, RZ, RZ, R12 ;  /* 0x000000ffff085224 */ /* 0x001fe400078e000c */
[----:B------:R-:W-:-:S05]  /*64f0*/  @P5 IMAD.MOV.U32 R9, RZ, RZ, R13 ;  /* 0x000000ffff095224 */ /* 0x000fca00078e000d */
[----:B------:R0:W-:Y:S01]  /*6500*/  @P5 STG.E.U16 desc[UR38][R8.64+0x12], R29 ;  /* 0x0000121d08005986 */ /* 0x0001e2000c101526 */
[----:B------:R-:W-:-:S04]  /*6510*/  ISETP.GT.AND P5, PT, R4, 0x8, PT ;  /* 0x000000080400780c */ /* 0x000fc80003fa4270 */
[----:B------:R-:W-:-:S13]  /*6520*/  ISETP.GT.AND P5, PT, R3, 0x88, P5 ;  /* 0x000000880300780c */ /* 0x000fda0002fa4270 */
        /* <DEDUP_REMOVED lines=42> */
[----:B------:R-:W-:Y:S01]  /*67d0*/  @P5 STG.E.U16 desc[UR38][R8.64+0x42], R41 ;  /* 0x0000422908005986 */ /* 0x000fe2000c101526 */
[----:B------:R-:W-:-:S04]  /*67e0*/  ISETP.GT.AND P5, PT, R4, 0x20, PT ;  /* 0x000000200400780c */ /* 0x000fc80003fa4270 */
[----:B------:R-:W-:-:S13]  /*67f0*/  ISETP.GT.AND P5, PT, R3, 0x88, P5 ;  /* 0x000000880300780c */ /* 0x000fda0002fa4270 */
[----:B------:R-:W-:Y:S01]  /*6800*/  @P5 STG.E.U16 desc[UR38][R6.64+0x40], R42 ;  /* 0x0000402a06005986 */ /* 0x000fe2000c101526 */
[----:B------:R-:W-:Y:S02]  /*6810*/  ISETP.GT.AND P5, PT, R3, 0x88, P6 ;  /* 0x000000880300780c */ /* 0x000fe400037a4270 */
[----:B------:R-:W-:-:S11]  /*6820*/  ISETP.GT.AND P6, PT, R4, 0x28, PT ;  /* 0x000000280400780c */ /* 0x000fd60003fc4270 */
[----:B------:R-:W-:Y:S01]  /*6830*/  @P5 STG.E.U16 desc[UR38][R6.64+0x42], R43 ;  /* 0x0000422b06005986 */ /* 0x000fe2000c101526 */
[----:B------:R-:W-:-:S13]  /*6840*/  ISETP.GT.AND P5, PT, R3, 0x80, P6 ;  /* 0x000000800300780c */ /* 0x000fda00037a4270 */
[----:B------:R-:W-:Y:S02]  /*6850*/  @P5 IMAD.MOV.U32 R4, RZ, RZ, R12 ;  /* 0x000000ffff045224 */ /* 0x000fe400078e000c */
[----:B------:R-:W-:-:S05]  /*6860*/  @P5 IMAD.MOV.U32 R5, RZ, RZ, R13 ;  /* 0x000000ffff055224 */ /* 0x000fca00078e000d */
[----:B------:R0:W-:Y:S01]  /*6870*/  @P5 STG.E.U16 desc[UR38][R4.64+0x50], R44 ;  /* 0x0000502c04005986 */ /* 0x0001e2000c101526 */
[C---:B------:R-:W-:Y:S02]  /*6880*/  ISETP.GT.AND P5, PT, R3.reuse, 0x80, P4 ;  /* 0x000000800300780c */ /* 0x040fe400027a4270 */
[----:B------:R-:W-:-:S11]  /*6890*/  ISETP.GT.AND P4, PT, R3, 0x88, P4 ;  /* 0x000000880300780c */ /* 0x000fd60002784270 */
[----:B0-----:R-:W-:Y:S02]  /*68a0*/  @P5 IMAD.MOV.U32 R4, RZ, RZ, R12 ;  /* 0x000000ffff045224 */ /* 0x001fe400078e000c */
[----:B------:R-:W-:-:S05]  /*68b0*/  @P5 IMAD.MOV.U32 R5, RZ, RZ, R13 ;  /* 0x000000ffff055224 */ /* 0x000fca00078e000d */
[----:B------:R0:W-:Y:S01]  /*68c0*/  @P5 STG.E.U16 desc[UR38][R4.64+0x52], R45 ;  /* 0x0000522d04005986 */ /* 0x0001e2000c101526 */
[----:B------:R-:W-:-:S13]  /*68d0*/  ISETP.GT.AND P5, PT, R3, 0x88, P6 ;  /* 0x000000880300780c */ /* 0x000fda00037a4270 */
[----:B0-----:R-:W-:Y:S02]  /*68e0*/  @P5 IMAD.MOV.U32 R4, RZ, RZ, R6 ;  /* 0x000000ffff045224 */ /* 0x001fe400078e0006 */
[----:B------:R-:W-:-:S05]  /*68f0*/  @P5 IMAD.MOV.U32 R5, RZ, RZ, R7 ;  /* 0x000000ffff055224 */ /* 0x000fca00078e0007 */
[----:B------:R0:W-:Y:S02]  /*6900*/  @P5 STG.E.U16 desc[UR38][R4.64+0x50], R46 ;  /* 0x0000502e04005986 */ /* 0x0001e4000c101526 */
[----:B0-----:R-:W-:Y:S02]  /*6910*/  @P4 IMAD.MOV.U32 R4, RZ, RZ, R6 ;  /* 0x000000ffff044224 */ /* 0x001fe400078e0006 */
[----:B------:R-:W-:-:S05]  /*6920*/  @P4 IMAD.MOV.U32 R5, RZ, RZ, R7 ;  /* 0x000000ffff054224 */ /* 0x000fca00078e0007 */
[----:B------:R0:W-:Y:S01]  /*6930*/  @P4 STG.E.U16 desc[UR38][R4.64+0x52], R47 ;  /* 0x0000522f04004986 */ /* 0x0001e2000c101526 */
[C---:B------:R-:W-:Y:S02]  /*6940*/  ISETP.GT.AND P4, PT, R3.reuse, 0x80, P0 ;  /* 0x000000800300780c */ /* 0x040fe40000784270 */
[----:B------:R-:W-:-:S11]  /*6950*/  ISETP.GT.AND P0, PT, R3, 0x88, P0 ;  /* 0x000000880300780c */ /* 0x000fd60000704270 */
        /* <DEDUP_REMOVED lines=9> */
[----:B------:R-:W-:Y:S01]  /*69f0*/  ISETP.GT.AND P2, PT, R3, 0x88, P2 ;  /* 0x000000880300780c */ /* 0x000fe20001744270 */
[----:B0-----:R-:W-:Y:S02]  /*6a00*/  @P0 IMAD.MOV.U32 R4, RZ, RZ, R6 ;  /* 0x000000ffff040224 */ /* 0x001fe400078e0006 */
[----:B------:R-:W-:-:S05]  /*6a10*/  @P0 IMAD.MOV.U32 R5, RZ, RZ, R7 ;  /* 0x000000ffff050224 */ /* 0x000fca00078e0007 */
[----:B------:R0:W-:Y:S01]  /*6a20*/  @P0 STG.E.U16 desc[UR38][R4.64+0x60], R50 ;  /* 0x0000603204000986 */ /* 0x0001e2000c101526 */
[C---:B------:R-:W-:Y:S02]  /*6a30*/  ISETP.GT.AND P0, PT, R3.reuse, 0x80, P1 ;  /* 0x000000800300780c */ /* 0x040fe40000f04270 */
[----:B------:R-:W-:Y:S01]  /*6a40*/  ISETP.GT.AND P1, PT, R3, 0x88, P1 ;  /* 0x000000880300780c */ /* 0x000fe20000f24270 */
[----:B0-----:R-:W-:Y:S02]  /*6a50*/  @P3 IMAD.MOV.U32 R4, RZ, RZ, R6 ;  /* 0x000000ffff043224 */ /* 0x001fe400078e0006 */
[----:B------:R-:W-:-:S05]  /*6a60*/  @P3 IMAD.MOV.U32 R5, RZ, RZ, R7 ;  /* 0x000000ffff053224 */ /* 0x000fca00078e0007 */
[----:B------:R0:W-:Y:S02]  /*6a70*/  @P3 STG.E.U16 desc[UR38][R4.64+0x62], R51 ;  /* 0x0000623304003986 */ /* 0x0001e4000c101526 */
[----:B0-----:R-:W-:Y:S02]  /*6a80*/  @P4 IMAD.MOV.U32 R4, RZ, RZ, R12 ;  /* 0x000000ffff044224 */ /* 0x001fe400078e000c */
[----:B------:R-:W-:-:S05]  /*6a90*/  @P4 IMAD.MOV.U32 R5, RZ, RZ, R13 ;  /* 0x000000ffff054224 */ /* 0x000fca00078e000d */
[----:B------:R0:W-:Y:S04]  /*6aa0*/  @P4 STG.E.U16 desc[UR38][R4.64+0x70], R52 ;  /* 0x0000703404004986 */ /* 0x0001e8000c101526 */
[----:B------:R1:W-:Y:S01]  /*6ab0*/  @P0 STG.E.U16 desc[UR38][R12.64+0x72], R53 ;  /* 0x000072350c000986 */ /* 0x0003e2000c101526 */
[----:B0-----:R-:W-:Y:S02]  /*6ac0*/  @P2 IMAD.MOV.U32 R4, RZ, RZ, R6 ;  /* 0x000000ffff042224 */ /* 0x001fe400078e0006 */
[----:B------:R-:W-:-:S05]  /*6ad0*/  @P2 IMAD.MOV.U32 R5, RZ, RZ, R7 ;  /* 0x000000ffff052224 */ /* 0x000fca00078e0007 */
[----:B------:R1:W-:Y:S04]  /*6ae0*/  @P2 STG.E.U16 desc[UR38][R4.64+0x70], R54 ;  /* 0x0000703604002986 */ /* 0x0003e8000c101526 */
[----:B------:R1:W-:Y:S02]  /*6af0*/  @P1 STG.E.U16 desc[UR38][R6.64+0x72], R55 ;  /* 0x0000723706001986 */ /* 0x0003e4000c101526 */
.L_x_156:
[----:B------:R-:W-:Y:S05]  /*6b00*/  BSYNC B0 ;  /* 0x0000000000007941 */ /* 0x000fea0003800000 */
.L_x_32:
[----:B------:R-:W-:Y:S01]  /*6b10*/  IADD3 R16, P0, R16, UR36, RZ ;  /* 0x0000002410107c10 */ /* 0x000fe2000ff1e0ff */
[----:B------:R-:W-:Y:S01]  /*6b20*/  ULDC.64 UR4, c[0x0][0x650] ;  /* 0x0001940000047ab9 */ /* 0x000fe20000000a00 */
[----:B------:R-:W-:Y:S01]  /*6b30*/  PRMT R3, RZ, 0x7610, R3 ;  /* 0x00007610ff037816 */ /* 0x000fe20000000003 */
[----:B------:R-:W-:Y:S01]  /*6b40*/  IMAD.MOV.U32 R101, RZ, RZ, -0x1 ;  /* 0xffffffffff657424 */ /* 0x000fe200078e00ff */
[----:B------:R-:W-:Y:S01]  /*6b50*/  IADD3.X R17, R17, UR42, RZ, P0, !PT ;  /* 0x0000002a11117c10 */ /* 0x000fe200087fe4ff */
[----:B------:R-:W-:Y:S01]  /*6b60*/  IMAD.MOV.U32 R23, RZ, RZ, -0x1 ;  /* 0xffffffffff177424 */ /* 0x000fe200078e00ff */
[----:B------:R-:W-:-:S04]  /*6b70*/  ISETP.GE.U32.AND P0, PT, R16, UR4, PT ;  /* 0x0000000410007c0c */ /* 0x000fc8000bf06070 */
[----:B------:R-:W-:-:S13]  /*6b80*/  ISETP.GE.U32.AND.EX P0, PT, R17, UR5, PT, P0 ;  /* 0x0000000511007c0c */ /* 0x000fda000bf06100 */
[----:B------:R-:W-:Y:S05]  /*6b90*/  @P0 BRA `(.L_x_157) ;  /* 0x0000000400500947 */ /* 0x000fea0003800000 */
[----:B--2---:R-:W2:Y:S01]  /*6ba0*/  LDC.64 R10, c[0x0][0x628] ;  /* 0x00018a00ff0a7b82 */ /* 0x004ea20000000a00 */
[----:B01-3--:R-:W0:Y:S01]  /*6bb0*/  S2R R12, SR_CTAID.X ;  /* 0x00000000000c7919 */ /* 0x00be220000002500 */
[----:B------:R-:W-:Y:S02]  /*6bc0*/  IMAD.MOV.U32 R8, RZ, RZ, R16 ;  /* 0x000000ffff087224 */ /* 0x000fe400078e0010 */
[----:B------:R-:W-:Y:S01]  /*6bd0*/  IMAD.MOV.U32 R9, RZ, RZ, R17 ;  /* 0x000000ffff097224 */ /* 0x000fe200078e0011 */
[----:B------:R-:W1:Y:S03]  /*6be0*/  S2R R20, SR_CTAID.Y ;  /* 0x0000000000147919 */ /* 0x000e660000002600 */
[----:B------:R-:W3:Y:S08]  /*6bf0*/  LDC R0, c[0x0][0x630] ;  /* 0x00018c00ff007b82 */ /* 0x000ef00000000800 */
[----:B------:R-:W0:Y:S01]  /*6c00*/  LDC.64 R14, c[0x0][0x620] ;  /* 0x00018800ff0e7b82 */ /* 0x000e220000000a00 */
[----:B--2---:R-:W-:-:S04]  /*6c10*/  ISETP.NE.U32.AND P0, PT, R10, RZ, PT ;  /* 0x000000ff0a00720c */ /* 0x004fc80003f05070 */
[----:B------:R-:W-:-:S13]  /*6c20*/  ISETP.NE.AND.EX P0, PT, R11, RZ, PT, P0 ;  /* 0x000000ff0b00720c */ /* 0x000fda0003f05300 */
[----:B01-3--:R-:W-:Y:S05]  /*6c30*/  @!P0 BRA `(.L_x_158) ;  /* 0x0000000000288947 */ /* 0x00bfea0003800000 */
        /* <DEDUP_REMOVED lines=10> */
.L_x_158:
[-CC-:B------:R-:W-:Y:S01]  /*6ce0*/  SHF.R.U64 R23, R8, R0.reuse, R9.reuse ;  /* 0x0000000008177219 */ /* 0x180fe20000001209 */
[----:B------:R-:W0:Y:S01]  /*6cf0*/  LDC.64 R26, c[0x0][0x640] ;  /* 0x00019000ff1a7b82 */ /* 0x000e220000000a00 */
[----:B------:R-:W-:Y:S01]  /*6d00*/  SHF.R.U32.HI R0, RZ, R0, R9 ;  /* 0x00000000ff007219 */ /* 0x000fe20000011609 */
[----:B------:R-:W-:Y:S01]  /*6d10*/  ULDC UR4, c[0x0][0x150] ;  /* 0x0000540000047ab9 */ /* 0x000fe20000000800 */
[----:B------:R-:W-:Y:S02]  /*6d20*/  IADD3 R3, P0, RZ, -R23, RZ ;  /* 0x80000017ff037210 */ /* 0x000fe40007f1e0ff */
[----:B------:R-:W-:-:S03]  /*6d30*/  I2FP.F32.U32 R7, R12 ;  /* 0x0000000c00077245 */ /* 0x000fc60000201000 */
[----:B------:R-:W1:Y:S01]  /*6d40*/  LDC R6, c[0x0][0x618] ;  /* 0x00018600ff067b82 */ /* 0x000e620000000800 */
[----:B------:R-:W-:Y:S02]  /*6d50*/  IMAD.X R5, RZ, RZ, ~R0, P0 ;  /* 0x000000ffff057224 */ /* 0x000fe400000e0e00 */
[----:B------:R-:W-:Y:S01]  /*6d60*/  FMUL R7, R7, UR4 ;  /* 0x0000000407077c20 */ /* 0x000fe20008400000 */
[----:B------:R-:W-:Y:S01]  /*6d70*/  ULDC UR4, c[0x0][0x154] ;  /* 0x0000550000047ab9 */ /* 0x000fe20000000800 */
[-C--:B------:R-:W-:Y:S02]  /*6d80*/  IMAD R0, R5, R14.reuse, RZ ;  /* 0x0000000e05007224 */ /* 0x080fe400078e02ff */
[C---:B------:R-:W-:Y:S01]  /*6d90*/  IMAD.WIDE.U32 R4, R3.reuse, R14, R16 ;  /* 0x0000000e03047225 */ /* 0x040fe200078e0010 */
[----:B------:R-:W2:Y:S01]  /*6da0*/  LDC R8, c[0x0][0x608] ;  /* 0x00018200ff087b82 */ /* 0x000ea20000000800 */
[----:B------:R-:W3:Y:S02]  /*6db0*/  F2I.U32.TRUNC.NTZ R7, R7 ;  /* 0x0000000700077305 */ /* 0x000ee4000020f000 */
[----:B------:R-:W-:Y:S01]  /*6dc0*/  IMAD R3, R3, R15, R0 ;  /* 0x0000000f03037224 */ /* 0x000fe200078e0200 */
[----:B------:R-:W-:-:S03]  /*6dd0*/  I2FP.F32.U32 R0, R20 ;  /* 0x0000001400007245 */ /* 0x000fc60000201000 */
[----:B------:R-:W-:Y:S01]  /*6de0*/  IMAD.IADD R3, R5, 0x1, R3 ;  /* 0x0000000105037824 */ /* 0x000fe200078e0203 */
[----:B------:R-:W4:Y:S01]  /*6df0*/  LDC R24, c[0x0][0x658] ;  /* 0x00019600ff187b82 */ /* 0x000f220000000800 */
[----:B0-----:R-:W-:-:S04]  /*6e00*/  ISETP.NE.U32.AND P0, PT, R26, RZ, PT ;  /* 0x000000ff1a00720c */ /* 0x001fc80003f05070 */
[----:B------:R-:W-:-:S03]  /*6e10*/  ISETP.NE.AND.EX P0, PT, R27, RZ, PT, P0 ;  /* 0x000000ff1b00720c */ /* 0x000fc60003f05300 */
[----:B------:R-:W0:Y:S01]  /*6e20*/  LDC R9, c[0x0][0x144] ;  /* 0x00005100ff097b82 */ /* 0x000e220000000800 */
[-C--:B-1----:R-:W-:Y:S01]  /*6e30*/  SHF.R.U64 R10, R4, R6.reuse, R3 ;  /* 0x00000006040a7219 */ /* 0x082fe20000001203 */
[----:B---3--:R-:W-:Y:S01]  /*6e40*/  IMAD.MOV R7, RZ, RZ, -R7 ;  /* 0x000000ffff077224 */ /* 0x008fe200078e0a07 */
[----:B------:R-:W-:Y:S01]  /*6e50*/  SHF.R.U32.HI R3, RZ, R6, R3 ;  /* 0x00000006ff037219 */ /* 0x000fe20000011603 */
[----:B------:R-:W-:-:S04]  /*6e60*/  FMUL R6, R0, UR4 ;  /* 0x0000000400067c20 */ /* 0x000fc80008400000 */
[----:B------:R-:W1:Y:S01]  /*6e70*/  LDC R15, c[0x0][0x148] ;  /* 0x00005200ff0f7b82 */ /* 0x000e620000000800 */
[----:B------:R3:W0:Y:S01]  /*6e80*/  F2I.U32.TRUNC.NTZ R14, R6 ;  /* 0x00000006000e7305 */ /* 0x000622000020f000 */
[-CC-:B--2---:R-:W-:Y:S02]  /*6e90*/  SHF.R.U64 R0, R10, R8.reuse, R3.reuse ;  /* 0x000000080a007219 */ /* 0x184fe40000001203 */
[----:B------:R-:W-:-:S04]  /*6ea0*/  SHF.R.U32.HI R3, RZ, R8, R3 ;  /* 0x00000008ff037219 */ /* 0x000fc80000011603 */
[----:B------:R-:W2:Y:S01]  /*6eb0*/  LDC R21, c[0x0][0x600] ;  /* 0x00018000ff157b82 */ /* 0x000ea20000000800 */
[-CC-:B----4-:R-:W-:Y:S02]  /*6ec0*/  SHF.R.U64 R13, R0, R24.reuse, R3.reuse ;  /* 0x00000018000d7219 */ /* 0x190fe40000001203 */
[----:B------:R-:W-:-:S03]  /*6ed0*/  SHF.R.U32.HI R5, RZ, R24, R3 ;  /* 0x00000018ff057219 */ /* 0x000fc60000011603 */
[----:B------:R-:W-:Y:S02]  /*6ee0*/  IMAD.MOV.U32 R4, RZ, RZ, R13 ;  /* 0x000000ffff047224 */ /* 0x000fe400078e000d */
[----:B------:R-:W4:Y:S01]  /*6ef0*/  LDC R28, c[0x0][0x648] ;  /* 0x00019200ff1c7b82 */ /* 0x000f220000000800 */
[----:B0-----:R-:W-:-:S07]  /*6f00*/  IMAD R25, R9, R7, R12 ;  /* 0x0000000709197224 */ /* 0x001fce00078e020c */
[----:B------:R-:W0:Y:S08]  /*6f10*/  LDC R29, c[0x0][0x638] ;  /* 0x00018e00ff1d7b82 */ /* 0x000e300000000800 */
[----:B------:R-:W0:Y:S01]  /*6f20*/  LDC R30, c[0x0][0x610] ;  /* 0x00018400ff1e7b82 */ /* 0x000e220000000800 */
[----:B-123--:R-:W-:Y:S05]  /*6f30*/  @!P0 BRA `(.L_x_159) ;  /* 0x0000000000288947 */ /* 0x00efea0003800000 */
[----:B------:R-:W1:Y:S02]  /*6f40*/  LDC R4, c[0x0][0x64c] ;  /* 0x00019300ff047b82 */ /* 0x000e640000000800 */
[----:B-1----:R-:W-:-:S05]  /*6f50*/  IADD3 R3, P0, R13, R4, RZ ;  /* 0x000000040d037210 */ /* 0x002fca0007f1e0ff */
        /* <DEDUP_REMOVED lines=8> */
.L_x_159:
[----:B------:R-:W-:Y:S01]  /*6fe0*/  ISETP.NE.AND P0, PT, R2, 0x1, PT ;  /* 0x000000010200780c */ /* 0x000fe20003f05270 */
[----:B------:R-:W-:Y:S01]  /*6ff0*/  IMAD.MOV R14, RZ, RZ, -R14 ;  /* 0x000000ffff0e7224 */ /* 0x000fe200078e0a0e */
[----:B----4-:R-:W-:Y:S01]  /*7000*/  SHF.R.U64 R3, R4, R28, R5 ;  /* 0x0000001c04037219 */ /* 0x010fe20000001205 */
[----:B------:R-:W-:Y:S01]  /*7010*/  VIADD R5, R21, 0xffffffff ;  /* 0xffffffff15057836 */ /* 0x000fe20000000000 */
[----:B------:R-:W-:-:S03]  /*7020*/  LOP3.LUT R0, R0, R99, RZ, 0xc0, !PT ;  /* 0x0000006300007212 */ /* 0x000fc600078ec0ff */
[----:B------:R-:W-:Y:S01]  /*7030*/  IMAD.MOV R4, RZ, RZ, -R3 ;  /* 0x000000ffff047224 */ /* 0x000fe200078e0a03 */
[----:B------:R-:W-:Y:S01]  /*7040*/  LOP3.LUT R10, R10, R5, RZ, 0xc0, !PT ;  /* 0x000000050a0a7212 */ /* 0x000fe200078ec0ff */
[----:B------:R-:W-:Y:S02]  /*7050*/  IMAD R0, R95, R3, R0 ;  /* 0x000000035f007224 */ /* 0x000fe400078e0200 */
[----:B0-----:R-:W-:Y:S02]  /*7060*/  IMAD R3, R4, R29, R13 ;  /* 0x0000001d04037224 */ /* 0x001fe400078e020d */
[----:B------:R-:W-:Y:S02]  /*7070*/  @P0 IMAD R25, R15, R14, R20 ;  /* 0x0000000e0f190224 */ /* 0x000fe400078e0214 */
[----:B------:R-:W-:Y:S02]  /*7080*/  IMAD R5, R3, R21, R10 ;  /* 0x0000001503057224 */ /* 0x000fe400078e020a */
[----:B------:R-:W-:-:S02]  /*7090*/  IMAD R0, R0, R30, R25 ;  /* 0x0000001e00007224 */ /* 0x000fc400078e0219 */
[----:B------:R-:W-:-:S03]  /*70a0*/  IMAD.MOV.U32 R4, RZ, RZ, 0x1 ;  /* 0x00000001ff047424 */ /* 0x000fc600078e00ff */
[----:B------:R-:W-:Y:S02]  /*70b0*/  SEL R101, R5, R0, !P0 ;  /* 0x0000000005657207 */ /* 0x000fe40004000000 */
[----:B------:R-:W-:Y:S02]  /*70c0*/  PRMT R3, R4, 0x7610, R3 ;  /* 0x0000761004037816 */ /* 0x000fe40000000003 */
[----:B------:R-:W-:-:S07]  /*70d0*/  SEL R0, R0, R5, !P0 ;  /* 0x0000000500007207 */ /* 0x000fce0004000000 */
.L_x_157:
[----:B------:R-:W-:Y:S01]  /*70e0*/  LOP3.LUT P0, RZ, R3, 0xff, RZ, 0xc0, !PT ;  /* 0x000000ff03ff7812 */ /* 0x000fe2000780c0ff */
[----:B------:R-:W-:-:S12]  /*70f0*/  IMAD.MOV.U32 R109, RZ, RZ, R0 ;  /* 0x000000ffff6d7224 */ /* 0x000fd800078e0000 */
[----:B------:R-:W-:Y:S05]  /*7100*/  @P0 BRA `(.L_x_160) ;  /* 0xffffffa000d00947 */ /* 0x000fea000383ffff */
[----:B------:R-:W-:Y:S05]  /*7110*/  EXIT ;  /* 0x000000000000794d */ /* 0x000fea0003800000 */
.L_x_7:
        /* <DEDUP_REMOVED lines=26> */
.L_x_162:
[----:B------:R-:W0:Y:S01]  /*72c0*/  LDC.64 R28, c[0x0][0x640] ;  /* 0x00019000ff1c7b82 */ /* 0x000e220000000a00 */
[-CC-:B------:R-:W-:Y:S01]  /*72d0*/  SHF.R.U64 R22, R14, R6.reuse, R15.reuse ;  /* 0x000000060e167219 */ /* 0x180fe2000000120f */
[----:B------:R-:W-:Y:S01]  /*72e0*/  IMAD.MOV.U32 R30, RZ, RZ, 0x1 ;  /* 0x00000001ff1e7424 */ /* 0x000fe200078e00ff */
[----:B------:R-:W-:Y:S02]  /*72f0*/  SHF.R.U32.HI R6, RZ, R6, R15 ;  /* 0x00000006ff067219 */ /* 0x000fe4000001160f */
[----:B------:R-:W-:-:S03]  /*7300*/  IADD3 R13, P0, RZ, -R22, RZ ;  /* 0x80000016ff0d7210 */ /* 0x000fc60007f1e0ff */
[----:B------:R-:W1:Y:S02]  /*7310*/  LDC R12, c[0x0][0x618] ;  /* 0x00018600ff0c7b82 */ /* 0x000e640000000800 */
[----:B------:R-:W-:-:S04]  /*7320*/  IMAD.X R11, RZ, RZ, ~R6, P0 ;  /* 0x000000ffff0b7224 */ /* 0x000fc800000e0e06 */
[-C--:B------:R-:W-:Y:S02]  /*7330*/  IMAD R6, R11, R24.reuse, RZ ;  /* 0x000000180b067224 */ /* 0x080fe400078e02ff */
[----:B------:R-:W2:Y:S01]  /*7340*/  LDC R14, c[0x0][0x608] ;  /* 0x00018200ff0e7b82 */ /* 0x000ea20000000800 */
[----:B------:R-:W-:-:S04]  /*7350*/  IMAD.WIDE.U32 R10, R13, R24, R16 ;  /* 0x000000180d0a7225 */ /* 0x000fc800078e0010 */
[----:B------:R-:W-:-:S03]  /*7360*/  IMAD R13, R13, R25, R6 ;  /* 0x000000190d0d7224 */ /* 0x000fc600078e0206 */
[----:B------:R-:W3:Y:S01]  /*7370*/  LDC R27, c[0x0][0x658] ;  /* 0x00019600ff1b7b82 */ /* 0x000ee20000000800 */
[----:B------:R-:W-:Y:S01]  /*7380*/  IMAD.IADD R11, R11, 0x1, R13 ;  /* 0x000000010b0b7824 */ /* 0x000fe200078e020d */
[----:B0-----:R-:W-:-:S04]  /*7390*/  ISETP.NE.U32.AND P0, PT, R28, RZ, PT ;  /* 0x000000ff1c00720c */ /* 0x001fc80003f05070 */
[----:B------:R-:W-:Y:S02]  /*73a0*/  ISETP.NE.AND.EX P0, PT, R29, RZ, PT, P0 ;  /* 0x000000ff1d00720c */ /* 0x000fe40003f05300 */
[----:B------:R-:W0:Y:S01]  /*73b0*/  LDC R24, c[0x0][0x600] ;  /* 0x00018000ff187b82 */ /* 0x000e220000000800 */
[-CC-:B-1----:R-:W-:Y:S01]  /*73c0*/  SHF.R.U64 R8, R10, R12.reuse, R11.reuse ;  /* 0x0000000c0a087219 */ /* 0x182fe2000000120b */
[----:B------:R-:W-:Y:S01]  /*73d0*/  IMAD.MOV.U32 R10, RZ, RZ, -0x1 ;  /* 0xffffffffff0a7424 */ /* 0x000fe200078e00ff */
[----:B------:R-:W-:-:S05]  /*73e0*/  SHF.R.U32.HI R11, RZ, R12, R11 ;  /* 0x0000000cff0b7219 */ /* 0x000fca000001160b */
[----:B------:R-:W1:Y:S01]  /*73f0*/  LDC R25, c[0x0][0x648] ;  /* 0x00019200ff197b82 */ /* 0x000e620000000800 */
[-CC-:B--2---:R-:W-:Y:S02]  /*7400*/  SHF.R.U64 R21, R8, R14.reuse, R11.reuse ;  /* 0x0000000e08157219 */ /* 0x184fe4000000120b */
[----:B------:R-:W-:-:S05]  /*7410*/  SHF.R.U32.HI R6, RZ, R14, R11 ;  /* 0x0000000eff067219 */ /* 0x000fca000001160b */
[----:B------:R-:W2:Y:S01]  /*7420*/  LDC R26, c[0x0][0x638] ;  /* 0x00018e00ff1a7b82 */ /* 0x000ea20000000800 */
[-C--:B---3--:R-:W-:Y:S02]  /*7430*/  SHF.L.U32 R10, R10, R27.reuse, RZ ;  /* 0x0000001b0a0a7219 */ /* 0x088fe400000006ff */
[-CC-:B------:R-:W-:Y:S02]  /*7440*/  SHF.R.U64 R23, R21, R27.reuse, R6.reuse ;  /* 0x0000001b15177219 */ /* 0x180fe40000001206 */
[----:B------:R-:W-:Y:S02]  /*7450*/  LOP3.LUT R32, RZ, R10, RZ, 0x33, !PT ;  /* 0x0000000aff207212 */ /* 0x000fe400078e33ff */
[----:B------:R-:W-:Y:S01]  /*7460*/  SHF.R.U32.HI R11, RZ, R27, R6 ;  /* 0x0000001bff0b7219 */ /* 0x000fe20000011606 */
[----:B------:R-:W3:Y:S01]  /*7470*/  LDC R31, c[0x0][0x610] ;  /* 0x00018400ff1f7b82 */ /* 0x000ee20000000800 */
[----:B------:R-:W-:Y:S01]  /*7480*/  IMAD.MOV.U32 R10, RZ, RZ, R23 ;  /* 0x000000ffff0a7224 */ /* 0x000fe200078e0017 */
[----:B------:R-:W-:Y:S06]  /*7490*/  @!P0 BRA `(.L_x_163) ;  /* 0x0000000000288947 */ /* 0x000fec0003800000 */
        /* <DEDUP_REMOVED lines=10> */
.L_x_163:
[----:B------:R-:W-:Y:S02]  /*7540*/  ISETP.NE.AND P0, PT, R2, 0x1, PT ;  /* 0x000000010200780c */ /* 0x000fe40003f05270 */
[----:B-1----:R-:W-:Y:S01]  /*7550*/  SHF.R.U64 R6, R10, R25, R11 ;  /* 0x000000190a067219 */ /* 0x002fe2000000120b */
[----:B0-----:R-:W-:Y:S01]  /*7560*/  VIADD R11, R24, 0xffffffff ;  /* 0xffffffff180b7836 */ /* 0x001fe20000000000 */
[----:B------:R-:W-:Y:S02]  /*7570*/  SHF.L.U32 R30, R30, R27, RZ ;  /* 0x0000001b1e1e7219 */ /* 0x000fe400000006ff */
[----:B------:R-:W-:Y:S01]  /*7580*/  LOP3.LUT R5, R21, R32, RZ, 0xc0, !PT ;  /* 0x0000002015057212 */ /* 0x000fe200078ec0ff */
[----:B------:R-:W-:-:S04]  /*7590*/  IMAD.MOV R10, RZ, RZ, -R6 ;  /* 0x000000ffff0a7224 */ /* 0x000fc800078e0a06 */
[----:B------:R-:W-:Y:S01]  /*75a0*/  IMAD R6, R30, R6, R5 ;  /* 0x000000061e067224 */ /* 0x000fe200078e0205 */
[----:B------:R-:W-:Y:S01]  /*75b0*/  LOP3.LUT R5, R8, R11, RZ, 0xc0, !PT ;  /* 0x0000000b08057212 */ /* 0x000fe200078ec0ff */
[----:B------:R-:W-:Y:S02]  /*75c0*/  @P0 IMAD R7, R9, R20, R4 ;  /* 0x0000001409070224 */ /* 0x000fe400078e0204 */
[----:B--2---:R-:W-:Y:S02]  /*75d0*/  IMAD R4, R10, R26, R23 ;  /* 0x0000001a0a047224 */ /* 0x004fe400078e0217 */
[----:B---3--:R-:W-:Y:S02]  /*75e0*/  IMAD R7, R6, R31, R7 ;  /* 0x0000001f06077224 */ /* 0x008fe400078e0207 */
[----:B------:R-:W-:Y:S02]  /*75f0*/  IMAD R4, R4, R24, R5 ;  /* 0x0000001804047224 */ /* 0x000fe400078e0205 */
[----:B------:R-:W-:-:S02]  /*7600*/  IMAD.MOV.U32 R8, RZ, RZ, 0x1 ;  /* 0x00000001ff087424 */ /* 0x000fc400078e00ff */
[----:B------:R-:W-:Y:S01]  /*7610*/  IMAD.MOV.U32 R6, RZ, RZ, R22 ;  /* 0x000000ffff067224 */ /* 0x000fe200078e0016 */
[----:B------:R-:W-:Y:S02]  /*7620*/  SEL R19, R4, R7, !P0 ;  /* 0x0000000704137207 */ /* 0x000fe40004000000 */
[----:B------:R-:W-:-:S07]  /*7630*/  SEL R21, R7, R4, !P0 ;  /* 0x0000000407157207 */ /* 0x000fce0004000000 */
.L_x_161:
[----:B------:R-:W-:-:S08]  /*7640*/  NOP ;  /* 0x0000000000007918 */ /* 0x000fd00000000000 */
[----:B------:R-:W0:-:S00]  /*7650*/  USETMAXREG.DEALLOC.CTAPOOL 0x28 ;  /* 0x00000028000079c8 */ /* 0x000e0000080e0500 */
[----:B0-----:R-:W-:-:S13]  /*7660*/  ISETP.NE.AND P0, PT, R3, RZ, PT ;  /* 0x000000ff0300720c */ /* 0x001fda0003f05270 */
[----:B------:R-:W-:Y:S05]  /*7670*/  @P0 EXIT ;  /* 0x000000000000094d */ /* 0x000fea0003800000 */
[----:B------:R-:W-:Y:S01]  /*7680*/  LOP3.LUT P0, RZ, R8, 0xff, RZ, 0xc0, !PT ;  /* 0x000000ff08ff7812 */ /* 0x000fe2000780c0ff */
[----:B------:R-:W-:Y:S02]  /*7690*/  IMAD.MOV.U32 R3, RZ, RZ, 0x1 ;  /* 0x00000001ff037424 */ /* 0x000fe400078e00ff */
[----:B------:R-:W-:-:S10]  /*76a0*/  IMAD.MOV.U32 R8, RZ, RZ, RZ ;  /* 0x000000ffff087224 */ /* 0x000fd400078e00ff */
[----:B------:R-:W-:Y:S05]  /*76b0*/  @!P0 BRA `(.L_x_164) ;  /* 0x0000000c00248947 */ /* 0x000fea0003800000 */
[----:B------:R-:W0:Y:S01]  /*76c0*/  LDC R3, c[0x0][0x28c] ;  /* 0x0000a300ff037b82 */ /* 0x000e220000000800 */
[----:B------:R-:W-:Y:S01]  /*76d0*/  ULDC UR5, c[0x0][0x658] ;  /* 0x0001960000057ab9 */ /* 0x000fe20000000800 */
[----:B------:R-:W-:Y:S01]  /*76e0*/  UMOV UR6, 0xffffffff ;  /* 0xffffffff00067882 */ /* 0x000fe20000000000 */
[----:B------:R-:W-:Y:S01]  /*76f0*/  BSSY B0, `(.L_x_164) ;  /* 0x00000c5000007945 */ /* 0x000fe20003800000 */
[----:B------:R-:W-:Y:S01]  /*7700*/  USHF.L.U32 UR6, UR6, UR5, URZ ;  /* 0x0000000506067299 */ /* 0x000fe2000800063f */
[----:B------:R-:W-:Y:S01]  /*7710*/  IMAD.MOV.U32 R10, RZ, RZ, 0x1 ;  /* 0x00000001ff0a7424 */ /* 0x000fe200078e00ff */
[----:B------:R-:W-:Y:S01]  /*7720*/  LOP3.LUT R9, R18, 0x2, RZ, 0xfc, !PT ;  /* 0x0000000212097812 */ /* 0x000fe200078efcff */
[----:B------:R-:W-:Y:S01]  /*7730*/  IMAD.MOV.U32 R8, RZ, RZ, RZ ;  /* 0x000000ffff087224 */ /* 0x000fe200078e00ff */
[----:B------:R-:W1:Y:S01]  /*7740*/  S2UR UR8, SR_CgaCtaId ;  /* 0x00000000000879c3 */ /* 0x000e620000008800 */
[----:B------:R-:W-:Y:S01]  /*7750*/  ULDC UR4, c[0x0][0x600] ;  /* 0x0001800000047ab9 */ /* 0x000fe20000000800 */
[----:B------:R-:W-:Y:S01]  /*7760*/  UMOV UR7, 0x1 ;  /* 0x0000000100077882 */ /* 0x000fe20000000000 */
[----:B------:R-:W-:-:S02]  /*7770*/  UIADD3 UR15, UR4, -0x1, URZ ;  /* 0xffffffff040f7890 */ /* 0x000fc4000fffe03f */
[----:B------:R-:W-:Y:S02]  /*7780*/  USHF.L.U32 UR17, UR7, UR5, URZ ;  /* 0x0000000507117299 */ /* 0x000fe4000800063f */
[----:B------:R-:W-:Y:S01]  /*7790*/  ULOP3.LUT UR16, URZ, UR6, URZ, 0x33, !UPT ;  /* 0x000000063f107292 */ /* 0x000fe2000f8e333f */
[----:B------:R-:W-:Y:S01]  /*77a0*/  ULDC.64 UR20, c[0x0][0x198] ;  /* 0x0000660000147ab9 */ /* 0x000fe20000000a00 */
[----:B0-----:R-:W-:-:S05]  /*77b0*/  VIADD R3, R3, 0x1f ;  /* 0x0000001f03037836 */ /* 0x001fca0000000000 */
[----:B------:R-:W-:Y:S01]  /*77c0*/  SHF.R.S32.HI R4, RZ, 0x1f, R3 ;  /* 0x0000001fff047819 */ /* 0x000fe20000011403 */
[----:B-1----:R-:W-:-:S03]  /*77d0*/  IMAD.U32 R12, RZ, RZ, UR8 ;  /* 0x00000008ff0c7e24 */ /* 0x002fc6000f8e00ff */
[----:B------:R-:W-:Y:S01]  /*77e0*/  LEA.HI R4, R4, R3, RZ, 0x5 ;  /* 0x0000000304047211 */ /* 0x000fe200078f28ff */
[----:B------:R-:W-:-:S03]  /*77f0*/  IMAD.MOV.U32 R3, RZ, RZ, 0x1 ;  /* 0x00000001ff037424 */ /* 0x000fc600078e00ff */
[----:B------:R-:W-:-:S05]  /*7800*/  SHF.R.S32.HI R11, RZ, 0x5, R4 ;  /* 0x00000005ff0b7819 */ /* 0x000fca0000011404 */
[----:B------:R-:W-:-:S07]  /*7810*/  VIADD R13, R11, 0x1 ;  /* 0x000000010b0d7836 */ /* 0x000fce0000000000 */
.L_x_175:
[----:B------:R-:W-:-:S03]  /*7820*/  UMOV UR4, 0xffffffff ;  /* 0xffffffff00047882 */ /* 0x000fc60000000000 */
[----:B------:R-:W-:Y:S05]  /*7830*/  BRA.DIV UR4, `(.L_x_165) ;  /* 0x0000000e04d07947 */ /* 0x000fea000b800000 */
[----:B------:R-:W-:-:S13]  /*7840*/  ELECT P6, URZ, PT ;  /* 0x00000000003f782f */ /* 0x000fda00038c0000 */
.L_x_187:
[----:B------:R-:W0:Y:S01]  /*7850*/  LDC R4, c[0x0][0x28c] ;  /* 0x0000a300ff047b82 */ /* 0x000e220000000800 */
[----:B------:R-:W-:Y:S01]  /*7860*/  BSSY B1, `(.L_x_166) ;  /* 0x000003b000017945 */ /* 0x000fe20003800000 */
[----:B0-----:R-:W-:-:S13]  /*7870*/  ISETP.LT.OR P6, PT, R4, 0x1, !P6 ;  /* 0x000000010400780c */ /* 0x001fda00077c1670 */
[----:B------:R-:W-:Y:S05]  /*7880*/  @P6 BRA `(.L_x_167) ;  /* 0x0000000000e06947 */ /* 0x000fea0003800000 */
[----:B------:R-:W-:Y:S02]  /*7890*/  IMAD R21, R21, 0x2, R12 ;  /* 0x0000000215157824 */ /* 0x000fe400078e020c */
[----:B------:R-:W-:Y:S02]  /*78a0*/  IMAD.SHL.U32 R19, R19, 0x40, RZ ;  /* 0x0000004013137824 */ /* 0x000fe400078e00ff */
[----:B------:R-:W-:Y:S02]  /*78b0*/  IMAD.MOV.U32 R22, RZ, RZ, RZ ;  /* 0x000000ffff167224 */ /* 0x000fe400078e00ff */
[----:B------:R-:W-:Y:S02]  /*78c0*/  IMAD.MOV.U32 R4, RZ, RZ, R13 ;  /* 0x000000ffff047224 */ /* 0x000fe400078e000d */
[----:B------:R-:W-:Y:S02]  /*78d0*/  IMAD.MOV.U32 R5, RZ, RZ, R3 ;  /* 0x000000ffff057224 */ /* 0x000fe400078e0003 */
[----:B------:R-:W-:-:S02]  /*78e0*/  IMAD.MOV.U32 R7, RZ, RZ, R8 ;  /* 0x000000ffff077224 */ /* 0x000fc400078e0008 */
[----:B------:R-:W-:-:S07]  /*78f0*/  IMAD.SHL.U32 R21, R21, 0x80, RZ ;  /* 0x0000008015157824 */ /* 0x000fce00078e00ff */
.L_x_170:
[----:B------:R-:W0:Y:S01]  /*7900*/  S2UR UR4, SR_CgaCtaId ;  /* 0x00000000000479c3 */ /* 0x000e220000008800 */
[----:B------:R-:W-:Y:S02]  /*7910*/  MOV R15, 0x400 ;  /* 0x00000400000f7802 */ /* 0x000fe40000000f00 */
[----:B------:R-:W-:Y:S02]  /*7920*/  SHF.L.U32 R14, R5, 0x1f, RZ ;  /* 0x0000001f050e7819 */ /* 0x000fe400000006ff */
[----:B------:R-:W-:Y:S01]  /*7930*/  ISETP.NE.AND P1, PT, R0, RZ, PT ;  /* 0x000000ff0000720c */ /* 0x000fe20003f25270 */
[----:B0-----:R-:W-:-:S05]  /*7940*/  IMAD.U32 R12, RZ, RZ, UR4 ;  /* 0x00000004ff0c7e24 */ /* 0x001fca000f8e00ff */
[----:B------:R-:W-:-:S07]  /*7950*/  LEA R20, R12, R15, 0x18 ;  /* 0x0000000f0c147211 */ /* 0x000fce00078ec0ff */
[----:B------:R-:W0:Y:S01]  /*7960*/  @!P1 LDC R15, c[0x0][0x500] ;  /* 0x00014000ff0f9b82 */ /* 0x000e220000000800 */
[----:B------:R-:W-:-:S04]  /*7970*/  IMAD R23, R7, 0x8, R20 ;  /* 0x0000000807177824 */ /* 0x000fc800078e0214 */
[----:B------:R-:W1:Y:S02]  /*7980*/  SYNCS.PHASECHK.TRANS64.TRYWAIT P0, [R23+URZ+0x28], R14 ;  /* 0x0000280e170075a7 */ /* 0x000e64000800017f */
[----:B-1----:R-:W-:Y:S05]  /*7990*/  @!P0 BRA `(.L_x_168) ;  /* 0x0000000c00988947 */ /* 0x002fea0003800000 */
.L_x_188:
[----:B-1----:R-:W-:Y:S01]  /*79a0*/  PRMT R14, R9, 0x9910, RZ ;  /* 0x00009910090e7816 */ /* 0x002fe200000000ff */
[----:B0-----:R0:W-:Y:S03]  /*79b0*/  @!P1 SYNCS.ARRIVE.TRANS64 RZ, [R23+URZ], R15 ;  /* 0x0000000f17ff99a7 */ /* 0x0011e6000800003f */
[----:B------:R-:W-:-:S13]  /*79c0*/  ISETP.NE.AND P0, PT, R14, 0x2, PT ;  /* 0x000000020e00780c */ /* 0x000fda0003f05270 */
[----:B0-----:R-:W-:Y:S05]  /*79d0*/  @P0 BRA `(.L_x_169) ;  /* 0x0000000000040947 */ /* 0x001fea0003800000 */
[----:B------:R-:W-:Y:S01]  /*79e0*/  BPT.TRAP 0x1 ;  /* 0x000000040000795c */ /* 0x000fe20000300000 */
.L_x_169:
[----:B------:R-:W-:Y:S01]  /*79f0*/  IMAD R14, R7, 0x2, R12 ;  /* 0x00000002070e7824 */ /* 0x000fe200078e020c */
[----:B------:R-:W-:Y:S01]  /*7a00*/  R2UR UR9, R23 ;  /* 0x00000000170972ca */ /* 0x000fe200000e0000 */
[----:B------:R-:W-:Y:S01]  /*7a10*/  VIADD R4, R4, 0xffffffff ;  /* 0xffffffff04047836 */ /* 0x000fe20000000000 */
[----:B------:R-:W-:Y:S01]  /*7a20*/  UIADD3 UR4, UP0, UR20, 0xf0, URZ ;  /* 0x000000f014047890 */ /* 0x000fe2000ff1e03f */
[----:B------:R-:W-:Y:S01]  /*7a30*/  IMAD.SHL.U32 R14, R14, 0x1000, RZ ;  /* 0x000010000e0e7824 */ /* 0x000fe200078e00ff */
[----:B------:R-:W-:Y:S01]  /*7a40*/  R2UR UR11, R21 ;  /* 0x00000000150b72ca */ /* 0x000fe200000e0000 */
[----:B------:R-:W-:Y:S01]  /*7a50*/  UIADD3 UR22, UP1, UR20, 0x1f0, URZ ;  /* 0x000001f014167890 */ /* 0x000fe2000ff3e03f */
[----:B------:R-:W-:Y:S01]  /*7a60*/  R2UR UR10, R22 ;  /* 0x00000000160a72ca */ /* 0x000fe200000e0000 */
[--C-:B------:R-:W-:Y:S01]  /*7a70*/  IMAD R14, R14, 0x2, R20.reuse ;  /* 0x000000020e0e7824 */ /* 0x100fe200078e0214 */
[----:B------:R-:W-:Y:S01]  /*7a80*/  R2UR UR12, R6 ;  /* 0x00000000060c72ca */ /* 0x000fe200000e0000 */
[----:B------:R-:W-:Y:S01]  /*7a90*/  IMAD R20, R7, 0x1000, R20 ;  /* 0x0000100007147824 */ /* 0x000fe200078e0214 */
[----:B------:R-:W-:Y:S01]  /*7aa0*/  R2UR UR18, R19 ;  /* 0x00000000131272ca */ /* 0x000fe200000e0000 */
[----:B------:R-:W-:Y:S01]  /*7ab0*/  VIADD R7, R7, 0x1 ;  /* 0x0000000107077836 */ /* 0x000fe20000000000 */
[----:B------:R-:W-:Y:S01]  /*7ac0*/  R2UR UR5, R14 ;  /* 0x000000000e0572ca */ /* 0x000fe200000e0000 */
[----:B------:R-:W-:Y:S01]  /*7ad0*/  UIADD3.X UR23, URZ, UR21, URZ, UP1, !UPT ;  /* 0x000000153f177290 */ /* 0x000fe20008ffe43f */
[----:B------:R-:W-:Y:S01]  /*7ae0*/  R2UR UR8, R20 ;  /* 0x00000000140872ca */ /* 0x000fe200000e0000 */
[----:B------:R-:W-:Y:S01]  /*7af0*/  UMOV UR19, 0x30000 ;  /* 0x0003000000137882 */ /* 0x000fe20000000000 */
[----:B------:R-:W-:Y:S01]  /*7b00*/  ISETP.GT.AND P1, PT, R4, 0x1, PT ;  /* 0x000000010400780c */ /* 0x000fe20003f24270 */
[----:B------:R-:W-:Y:S01]  /*7b10*/  UMOV UR6, 0x0 ;  /* 0x0000000000067882 */ /* 0x000fe20000000000 */
[----:B------:R-:W-:Y:S01]  /*7b20*/  UMOV UR7, 0x10000000 ;  /* 0x1000000000077882 */ /* 0x000fe20000000000 */
[----:B------:R-:W-:Y:S01]  /*7b30*/  ISETP.NE.AND P0, PT, R7, 0x5, PT ;  /* 0x000000050700780c */ /* 0x000fe20003f05270 */
[----:B------:R-:W-:-:S03]  /*7b40*/  VIADD R22, R22, 0x20 ;  /* 0x0000002016167836 */ /* 0x000fc60000000000 */
[----:B------:R-:W-:Y:S02]  /*7b50*/  SEL R14, RZ, 0x1, P0 ;  /* 0x00000001ff0e7807 */ /* 0x000fe40000000000 */
[----:B------:R-:W-:Y:S01]  /*7b60*/  UIADD3 UR13, UR5, 0x100, URZ ;  /* 0x00000100050d7890 */ /* 0x000fe2000fffe03f */
[----:B------:R-:W-:Y:S01]  /*7b70*/  SEL R7, R7, RZ, P0 ;  /* 0x000000ff07077207 */ /* 0x000fe20000000000 */
[----:B------:R-:W-:Y:S01]  /*7b80*/  UIADD3.X UR5, URZ, UR21, URZ, UP0, !UPT ;  /* 0x000000153f057290 */ /* 0x000fe200087fe43f */
[----:B------:R-:W-:Y:S01]  /*7b90*/  LOP3.LUT R5, R5, R14, RZ, 0x3c, !PT ;  /* 0x0000000e05057212 */ /* 0x000fe200078e3cff */
[----:B------:R-:W-:-:S03]  /*7ba0*/  UIADD3 UR14, UR8, 0x14100, URZ ;  /* 0x00014100080e7890 */ /* 0x000fc6000fffe03f */
[----:B------:R-:W-:-:S04]  /*7bb0*/  UMOV UR8, UR13 ;  /* 0x0000000d00087c82 */ /* 0x000fc80008000000 */
[----:B------:R0:W-:Y:S02]  /*7bc0*/  UTMALDG.3D.MULTICAST [UR8], [UR4], UR19, desc[UR6] ;  /* 0x00000608040073b4 */ /* 0x0001e40008011813 */
[----:B0-----:R-:W-:Y:S01]  /*7bd0*/  UMOV UR8, UR14 ;  /* 0x0000000e00087c82 */ /* 0x001fe20008000000 */
[----:B------:R-:W-:Y:S02]  /*7be0*/  UMOV UR11, UR18 ;  /* 0x00000012000b7c82 */ /* 0x000fe40008000000 */
[----:B------:R0:W-:Y:S02]  /*7bf0*/  UTMALDG.3D [UR8], [UR22], desc[UR6] ;  /* 0x00000608160075b4 */ /* 0x0001e40008011000 */
[----:B0-----:R-:W-:Y:S05]  /*7c00*/  @P1 BRA `(.L_x_170) ;  /* 0xfffffffc003c1947 */ /* 0x001fea000383ffff */
.L_x_167:
[----:B------:R-:W-:Y:S05]  /*7c10*/  BSYNC B1 ;  /* 0x0000000000017941 */ /* 0x000fea0003800000 */
.L_x_166:
[----:B------:R-:W-:Y:S01]  /*7c20*/  LOP3.LUT P1, RZ, R10, 0xff, RZ, 0xc0, !PT ;  /* 0x000000ff0aff7812 */ /* 0x000fe2000782c0ff */
[C---:B------:R-:W-:Y:S01]  /*7c30*/  IMAD.IADD R7, R11.reuse, 0x1, R8 ;  /* 0x000000010b077824 */ /* 0x040fe200078e0208 */
[----:B------:R-:W-:Y:S01]  /*7c40*/  ULDC.64 UR4, c[0x0][0x650] ;  /* 0x0001940000047ab9 */ /* 0x000fe20000000a00 */
[----:B------:R-:W-:Y:S01]  /*7c50*/  ISETP.GE.U32.AND P2, PT, R11, 0x5, PT ;  /* 0x000000050b00780c */ /* 0x000fe20003f46070 */
[----:B------:R-:W-:Y:S01]  /*7c60*/  BSSY B1, `(.L_x_171) ;  /* 0x000006b000017945 */ /* 0x000fe20003800000 */
[----:B------:R-:W-:Y:S01]  /*7c70*/  IMAD.MOV.U32 R21, RZ, RZ, -0x1 ;  /* 0xffffffffff157424 */ /* 0x000fe200078e00ff */
[----:B------:R-:W-:Y:S01]  /*7c80*/  ISETP.GT.U32.AND P0, PT, R7, 0x4, PT ;  /* 0x000000040700780c */ /* 0x000fe20003f04070 */
[----:B------:R-:W-:Y:S01]  /*7c90*/  IMAD.MOV.U32 R19, RZ, RZ, -0x1 ;  /* 0xffffffffff137424 */ /* 0x000fe200078e00ff */
[----:B------:R-:W-:Y:S02]  /*7ca0*/  PRMT R10, RZ, 0x7610, R10 ;  /* 0x00007610ff0a7816 */ /* 0x000fe4000000000a */
[----:B------:R-:W-:-:S03]  /*7cb0*/  ISETP.LT.U32.AND P0, PT, R11, 0x5, P0 ;  /* 0x000000050b00780c */ /* 0x000fc60000701070 */
[----:B------:R-:W0:Y:S01]  /*7cc0*/  @P1 S2R R12, SR_CgaCtaId ;  /* 0x00000000000c1919 */ /* 0x000e220000008800 */
[----:B------:R-:W-:-:S04]  /*7cd0*/  @P1 MOV R5, 0x400 ;  /* 0x0000040000051802 */ /* 0x000fc80000000f00 */
[----:B0-----:R-:W-:Y:S01]  /*7ce0*/  @P1 LEA R6, R12, R5, 0x18 ;  /* 0x000000050c061211 */ /* 0x001fe200078ec0ff */
[----:B------:R-:W-:Y:S01]  /*7cf0*/  IMAD.WIDE.U32 R4, R7, -0x33333333, RZ ;  /* 0xcccccccd07047825 */ /* 0x000fe200078e00ff */
[----:B------:R-:W-:Y:S02]  /*7d00*/  SEL R4, RZ, 0x1, !P0 ;  /* 0x00000001ff047807 */ /* 0x000fe40004000000 */
[----:B------:R0:W-:Y:S01]  /*7d10*/  @P1 SYNCS.ARRIVE.TRANS64.A1T0 RZ, [R6+URZ+0x68], RZ ;  /* 0x000068ff06ff19a7 */ /* 0x0001e2000810003f */
[----:B------:R-:W-:Y:S02]  /*7d20*/  IADD3 R16, P1, R16, UR36, RZ ;  /* 0x0000002410107c10 */ /* 0x000fe4000ff3e0ff */
[----:B------:R-:W-:Y:S02]  /*7d30*/  LOP3.LUT R3, R3, R4, RZ, 0x3c, !PT ;  /* 0x0000000403037212 */ /* 0x000fe400078e3cff */
[----:B------:R-:W-:Y:S02]  /*7d40*/  IADD3.X R17, R17, UR42, RZ, P1, !PT ;  /* 0x0000002a11117c10 */ /* 0x000fe40008ffe4ff */
[----:B------:R-:W-:-:S02]  /*7d50*/  ISETP.GE.U32.AND P0, PT, R16, UR4, PT ;  /* 0x0000000410007c0c */ /* 0x000fc4000bf06070 */
[----:B0-----:R-:W-:Y:S02]  /*7d60*/  SHF.R.U32.HI R6, RZ, 0x2, R5 ;  /* 0x00000002ff067819 */ /* 0x001fe40000011605 */
[----:B------:R-:W-:Y:S02]  /*7d70*/  ISETP.GE.U32.AND.EX P0, PT, R17, UR5, PT, P0 ;  /* 0x0000000511007c0c */ /* 0x000fe4000bf06100 */
[----:B------:R-:W-:Y:S01]  /*7d80*/  @P2 LOP3.LUT R3, R3, 0x1, R6, 0x78, !PT ;  /* 0x0000000103032812 */ /* 0x000fe200078e7806 */
[----:B------:R-:W-:Y:S01]  /*7d90*/  IMAD R8, R6, -0x5, R7 ;  /* 0xfffffffb06087824 */ /* 0x000fe200078e0207 */
[----:B------:R-:W-:Y:S01]  /*7da0*/  PRMT R4, RZ, 0x7610, R4 ;  /* 0x00007610ff047816 */ /* 0x000fe20000000004 */
[----:B------:R-:W-:-:S08]  /*7db0*/  IMAD.MOV.U32 R6, RZ, RZ, -0x1 ;  /* 0xffffffffff067424 */ /* 0x000fd000078e00ff */
[----:B------:R-:W-:Y:S05]  /*7dc0*/  @P0 BRA `(.L_x_172) ;  /* 0x0000000400500947 */ /* 0x000fea0003800000 */
[----:B------:R-:W0:Y:S01]  /*7dd0*/  S2R R19, SR_CTAID.X ;  /* 0x0000000000137919 */ /* 0x000e220000002500 */
[----:B------:R-:W-:Y:S01]  /*7de0*/  ULDC.64 UR4, c[0x0][0x628] ;  /* 0x00018a0000047ab9 */ /* 0x000fe20000000a00 */
[----:B------:R-:W1:Y:S01]  /*7df0*/  LDC R20, c[0x0][0x144] ;  /* 0x00005100ff147b82 */ /* 0x000e620000000800 */
[----:B------:R-:W-:Y:S01]  /*7e00*/  ISETP.NE.U32.AND P0, PT, RZ, UR4, PT ;  /* 0x00000004ff007c0c */ /* 0x000fe2000bf05070 */
[----:B------:R-:W2:Y:S01]  /*7e10*/  S2R R14, SR_CTAID.Y ;  /* 0x00000000000e7919 */ /* 0x000ea20000002600 */
[----:B------:R-:W-:Y:S01]  /*7e20*/  ULDC UR7, c[0x0][0x630] ;  /* 0x00018c0000077ab9 */ /* 0x000fe20000000800 */
[----:B------:R-:W-:Y:S01]  /*7e30*/  ULDC UR8, c[0x0][0x150] ;  /* 0x0000540000087ab9 */ /* 0x000fe20000000800 */
[----:B------:R-:W-:Y:S01]  /*7e40*/  ISETP.NE.AND.EX P0, PT, RZ, UR5, PT, P0 ;  /* 0x00000005ff007c0c */ /* 0x000fe2000bf05300 */
[----:B------:R-:W-:Y:S02]  /*7e50*/  IMAD.MOV.U32 R4, RZ, RZ, R16 ;  /* 0x000000ffff047224 */ /* 0x000fe400078e0010 */
[----:B------:R-:W-:Y:S01]  /*7e60*/  IMAD.MOV.U32 R5, RZ, RZ, R17 ;  /* 0x000000ffff057224 */ /* 0x000fe200078e0011 */
[----:B0-----:R-:W-:-:S09]  /*7e70*/  I2FP.F32.U32 R21, R19 ;  /* 0x0000001300157245 */ /* 0x001fd20000201000 */
[----:B------:R-:W-:Y:S05]  /*7e80*/  @!P0 BRA `(.L_x_173) ;  /* 0x0000000000288947 */ /* 0x000fea0003800000 */
[----:B------:R-:W-:Y:S02]  /*7e90*/  ULDC UR6, c[0x0][0x634] ;  /* 0x00018d0000067ab9 */ /* 0x000fe40000000800 */
[----:B------:R-:W-:-:S05]  /*7ea0*/  IADD3 R5, P0, R16, UR6, RZ ;  /* 0x0000000610057c10 */ /* 0x000fca000ff1e0ff */
[----:B------:R-:W-:-:S04]  /*7eb0*/  IMAD.X R15, RZ, RZ, R17, P0 ;  /* 0x000000ffff0f7224 */ /* 0x000fc800000e0611 */
[----:B------:R-:W-:-:S04]  /*7ec0*/  IMAD.WIDE.U32 R6, R15, UR4, RZ ;  /* 0x000000040f067c25 */ /* 0x000fc8000f8e00ff */
[----:B------:R-:W-:-:S04]  /*7ed0*/  IMAD.WIDE.U32 R6, P0, R5, UR5, R6 ;  /* 0x0000000505067c25 */ /* 0x000fc8000f800006 */
[----:B------:R-:W-:-:S04]  /*7ee0*/  IMAD.WIDE.U32 R4, R5, UR4, RZ ;  /* 0x0000000405047c25 */ /* 0x000fc8000f8e00ff */
[----:B------:R-:W-:Y:S01]  /*7ef0*/  IMAD.MOV.U32 R4, RZ, RZ, R7 ;  /* 0x000000ffff047224 */ /* 0x000fe200078e0007 */
[----:B------:R-:W-:Y:S01]  /*7f00*/  IADD3 RZ, P1, R5, R6, RZ ;  /* 0x0000000605ff7210 */ /* 0x000fe20007f3e0ff */
[----:B------:R-:W-:-:S04]  /*7f10*/  IMAD.X R5, RZ, RZ, RZ, P0 ;  /* 0x000000ffff057224 */ /* 0x000fc800000e06ff */
[----:B------:R-:W-:-:S08]  /*7f20*/  IMAD.WIDE.U32.X R4, R15, UR5, R4, P1 ;  /* 0x000000050f047c25 */ /* 0x000fd000088e0404 */
.L_x_173:
[----:B------:R-:W-:Y:S01]  /*7f30*/  FMUL R21, R21, UR8 ;  /* 0x0000000815157c20 */ /* 0x000fe20008400000 */
[--C-:B------:R-:W-:Y:S01]  /*7f40*/  SHF.R.U64 R15, R4, UR7, R5.reuse ;  /* 0x00000007040f7c19 */ /* 0x100fe20008001205 */
[----:B------:R-:W-:Y:S01]  /*7f50*/  ULDC.64 UR4, c[0x0][0x620] ;  /* 0x0001880000047ab9 */ /* 0x000fe20000000a00 */
[----:B------:R-:W-:Y:S01]  /*7f60*/  SHF.R.U32.HI R4, RZ, UR7, R5 ;  /* 0x00000007ff047c19 */ /* 0x000fe20008011605 */
[----:B------:R-:W-:Y:S01]  /*7f70*/  ULDC.64 UR6, c[0x0][0x640] ;  /* 0x0001900000067ab9 */ /* 0x000fe20000000a00 */
[----:B------:R-:W-:Y:S01]  /*7f80*/  IADD3 R5, P0, RZ, -R15, RZ ;  /* 0x8000000fff057210 */ /* 0x000fe20007f1e0ff */
[----:B------:R-:W0:Y:S04]  /*7f90*/  F2I.U32.TRUNC.NTZ R21, R21 ;  /* 0x0000001500157305 */ /* 0x000e28000020f000 */
[----:B------:R-:W-:Y:S01]  /*7fa0*/  IMAD.X R4, RZ, RZ, ~R4, P0 ;  /* 0x000000ffff047224 */ /* 0x000fe200000e0e04 */
[----:B------:R-:W-:-:S03]  /*7fb0*/  ISETP.NE.U32.AND P0, PT, RZ, UR6, PT ;  /* 0x00000006ff007c0c */ /* 0x000fc6000bf05070 */
[----:B------:R-:W-:Y:S01]  /*7fc0*/  IMAD R4, R4, UR4, RZ ;  /* 0x0000000404047c24 */ /* 0x000fe2000f8e02ff */
[----:B------:R-:W-:-:S03]  /*7fd0*/  ISETP.NE.AND.EX P0, PT, RZ, UR7, PT, P0 ;  /* 0x00000007ff007c0c */ /* 0x000fc6000bf05300 */
[C---:B------:R-:W-:Y:S01]  /*7fe0*/  IMAD R7, R5.reuse, UR5, R4 ;  /* 0x0000000505077c24 */ /* 0x040fe2000f8e0204 */
[----:B------:R-:W-:Y:S01]  /*7ff0*/  ULDC UR5, c[0x0][0x154] ;  /* 0x0000550000057ab9 */ /* 0x000fe20000000800 */
[----:B------:R-:W-:Y:S01]  /*8000*/  IMAD.WIDE.U32 R4, R5, UR4, R16 ;  /* 0x0000000405047c25 */ /* 0x000fe2000f8e0010 */
[----:B------:R-:W-:-:S03]  /*8010*/  ULDC UR4, c[0x0][0x618] ;  /* 0x0001860000047ab9 */ /* 0x000fc60000000800 */
[----:B0-----:R-:W-:Y:S02]  /*8020*/  IMAD.MOV R6, RZ, RZ, -R21 ;  /* 0x000000ffff067224 */ /* 0x001fe400078e0a15 */
[----:B------:R-:W0:Y:S01]  /*8030*/  LDC R21, c[0x0][0x148] ;  /* 0x00005200ff157b82 */ /* 0x000e220000000800 */
[----:B------:R-:W-:Y:S02]  /*8040*/  IMAD.IADD R5, R5, 0x1, R7 ;  /* 0x0000000105057824 */ /* 0x000fe400078e0207 */
[----:B-1----:R-:W-:Y:S01]  /*8050*/  IMAD R19, R20, R6, R19 ;  /* 0x0000000614137224 */ /* 0x002fe200078e0213 */
[----:B--2---:R-:W-:Y:S02]  /*8060*/  I2FP.F32.U32 R6, R14 ;  /* 0x0000000e00067245 */ /* 0x004fe40000201000 */
[--C-:B------:R-:W-:Y:S02]  /*8070*/  SHF.R.U64 R20, R4, UR4, R5.reuse ;  /* 0x0000000404147c19 */ /* 0x100fe40008001205 */
[----:B------:R-:W-:Y:S01]  /*8080*/  SHF.R.U32.HI R5, RZ, UR4, R5 ;  /* 0x00000004ff057c19 */ /* 0x000fe20008011605 */
[----:B------:R-:W-:Y:S01]  /*8090*/  FMUL R6, R6, UR5 ;  /* 0x0000000506067c20 */ /* 0x000fe20008400000 */
[----:B------:R-:W-:-:S02]  /*80a0*/  ULDC UR4, c[0x0][0x608] ;  /* 0x0001820000047ab9 */ /* 0x000fc40000000800 */
[--C-:B------:R-:W-:Y:S01]  /*80b0*/  SHF.R.U64 R23, R20, UR4, R5.reuse ;  /* 0x0000000414177c19 */ /* 0x100fe20008001205 */
[----:B------:R1:W2:Y:S01]  /*80c0*/  F2I.U32.TRUNC.NTZ R24, R6 ;  /* 0x0000000600187305 */ /* 0x0002a2000020f000 */
[----:B------:R-:W-:Y:S01]  /*80d0*/  SHF.R.U32.HI R4, RZ, UR4, R5 ;  /* 0x00000004ff047c19 */ /* 0x000fe20008011605 */
[----:B------:R-:W-:-:S03]  /*80e0*/  ULDC UR4, c[0x0][0x658] ;  /* 0x0001960000047ab9 */ /* 0x000fc60000000800 */
[--C-:B------:R-:W-:Y:S02]  /*80f0*/  SHF.R.U64 R22, R23, UR4, R4.reuse ;  /* 0x0000000417167c19 */ /* 0x100fe40008001204 */
[----:B------:R-:W-:-:S03]  /*8100*/  SHF.R.U32.HI R25, RZ, UR4, R4 ;  /* 0x00000004ff197c19 */ /* 0x000fc60008011604 */
[----:B------:R-:W-:Y:S02]  /*8110*/  IMAD.MOV.U32 R4, RZ, RZ, R22 ;  /* 0x000000ffff047224 */ /* 0x000fe400078e0016 */
[----:B------:R-:W-:Y:S01]  /*8120*/  IMAD.MOV.U32 R5, RZ, RZ, R25 ;  /* 0x000000ffff057224 */ /* 0x000fe200078e0019 */
[----:B-1----:R-:W-:Y:S06]  /*8130*/  @!P0 BRA `(.L_x_174) ;  /* 0x0000000000288947 */ /* 0x002fec0003800000 */
        /* <DEDUP_REMOVED lines=10> */
.L_x_174:
[----:B------:R-:W-:Y:S01]  /*81e0*/  ISETP.NE.AND P0, PT, R2, 0x1, PT ;  /* 0x000000010200780c */ /* 0x000fe20003f05270 */
[----:B------:R-:W-:Y:S01]  /*81f0*/  ULDC UR4, c[0x0][0x648] ;  /* 0x0001920000047ab9 */ /* 0x000fe20000000800 */
[----:B------:R-:W-:Y:S01]  /*8200*/  LOP3.LUT R23, R23, UR16, RZ, 0xc0, !PT ;  /* 0x0000001017177c12 */ /* 0x000fe2000f8ec0ff */
[----:B--2---:R-:W-:Y:S01]  /*8210*/  IMAD.MOV R24, RZ, RZ, -R24 ;  /* 0x000000ffff187224 */ /* 0x004fe200078e0a18 */
[----:B------:R-:W-:Y:S01]  /*8220*/  SHF.R.U64 R4, R4, UR4, R5 ;  /* 0x0000000404047c19 */ /* 0x000fe20008001205 */
[----:B------:R-:W-:Y:S01]  /*8230*/  ULDC UR4, c[0x0][0x638] ;  /* 0x00018e0000047ab9 */ /* 0x000fe20000000800 */
[----:B------:R-:W-:Y:S01]  /*8240*/  LOP3.LUT R7, R20, UR15, RZ, 0xc0, !PT ;  /* 0x0000000f14077c12 */ /* 0x000fe2000f8ec0ff */
[----:B------:R-:W-:Y:S01]  /*8250*/  ULDC UR5, c[0x0][0x610] ;  /* 0x0001840000057ab9 */ /* 0x000fe20000000800 */
[----:B------:R-:W-:Y:S02]  /*8260*/  IMAD.MOV.U32 R6, RZ, RZ, R15 ;  /* 0x000000ffff067224 */ /* 0x000fe400078e000f */
[----:B------:R-:W-:-:S02]  /*8270*/  IMAD.MOV R5, RZ, RZ, -R4 ;  /* 0x000000ffff057224 */ /* 0x000fc400078e0a04 */
[----:B------:R-:W-:Y:S02]  /*8280*/  IMAD R4, R4, UR17, R23 ;  /* 0x0000001104047c24 */ /* 0x000fe4000f8e0217 */
[----:B0-----:R-:W-:Y:S02]  /*8290*/  @P0 IMAD R19, R21, R24, R14 ;  /* 0x0000001815130224 */ /* 0x001fe400078e020e */
[----:B------:R-:W-:Y:S01]  /*82a0*/  IMAD R22, R5, UR4, R22 ;  /* 0x0000000405167c24 */ /* 0x000fe2000f8e0216 */
[----:B------:R-:W-:Y:S01]  /*82b0*/  ULDC UR4, c[0x0][0x600] ;  /* 0x0001800000047ab9 */ /* 0x000fe20000000800 */
[----:B------:R-:W-:Y:S02]  /*82c0*/  IMAD R21, R4, UR5, R19 ;  /* 0x0000000504157c24 */ /* 0x000fe4000f8e0213 */
[----:B------:R-:W-:Y:S02]  /*82d0*/  IMAD R22, R22, UR4, R7 ;  /* 0x0000000416167c24 */ /* 0x000fe4000f8e0207 */
[----:B------:R-:W-:-:S03]  /*82e0*/  IMAD.MOV.U32 R4, RZ, RZ, 0x1 ;  /* 0x00000001ff047424 */ /* 0x000fc600078e00ff */
[----:B------:R-:W-:Y:S02]  /*82f0*/  SEL R19, R22, R21, !P0 ;  /* 0x0000001516137207 */ /* 0x000fe40004000000 */
[----:B------:R-:W-:-:S07]  /*8300*/  SEL R21, R21, R22, !P0 ;  /* 0x0000001615157207 */ /* 0x000fce0004000000 */
.L_x_172:
[----:B------:R-:W-:Y:S05]  /*8310*/  BSYNC B1 ;  /* 0x0000000000017941 */ /* 0x000fea0003800000 */
.L_x_171:
[----:B------:R-:W-:-:S13]  /*8320*/  LOP3.LUT P0, RZ, R4, 0xff, RZ, 0xc0, !PT ;  /* 0x000000ff04ff7812 */ /* 0x000fda000780c0ff */
[----:B------:R-:W-:Y:S05]  /*8330*/  @P0 BRA `(.L_x_175) ;  /* 0xfffffff400380947 */ /* 0x000fea000383ffff */
[----:B------:R-:W-:Y:S05]  /*8340*/  BSYNC B0 ;  /* 0x0000000000007941 */ /* 0x000fea0003800000 */
.L_x_164:
[----:B------:R-:W-:-:S03]  /*8350*/  UMOV UR4, 0xffffffff ;  /* 0xffffffff00047882 */ /* 0x000fc60000000000 */
[----:B------:R-:W-:Y:S05]  /*8360*/  BRA.DIV UR4, `(.L_x_176) ;  /* 0x0000000604387947 */ /* 0x000fea000b800000 */
[----:B------:R-:W-:-:S13]  /*8370*/  ELECT P6, URZ, PT ;  /* 0x00000000003f782f */ /* 0x000fda00038c0000 */
.L_x_191:
[----:B------:R-:W-:Y:S04]  /*8380*/  BSSY B0, `(.L_x_177) ;  /* 0x0000034000007945 */ /* 0x000fe80003800000 */
[----:B------:R-:W-:Y:S05]  /*8390*/  @!P6 BRA `(.L_x_178) ;  /* 0x0000000000c8e947 */ /* 0x000fea0003800000 */
[----:B------:R-:W-:-:S04]  /*83a0*/  LOP3.LUT R18, R18, 0x2, RZ, 0xfc, !PT ;  /* 0x0000000212127812 */ /* 0x000fc800078efcff */
[----:B------:R-:W-:-:S13]  /*83b0*/  ISETP.NE.AND P0, PT, R18, 0x3, PT ;  /* 0x000000031200780c */ /* 0x000fda0003f05270 */
[----:B------:R-:W-:Y:S05]  /*83c0*/  @!P0 BRA `(.L_x_179) ;  /* 0x0000000000048947 */ /* 0x000fea0003800000 */
[----:B------:R-:W-:Y:S01]  /*83d0*/  BPT.TRAP 0x1 ;  /* 0x000000040000795c */ /* 0x000fe20000300000 */
.L_x_179:
[----:B------:R-:W0:Y:S01]  /*83e0*/  S2R R5, SR_CgaCtaId ;  /* 0x0000000000057919 */ /* 0x000e220000008800 */
[----:B------:R-:W-:Y:S02]  /*83f0*/  MOV R0, 0x400 ;  /* 0x0000040000007802 */ /* 0x000fe40000000f00 */
[----:B------:R-:W-:Y:S02]  /*8400*/  SHF.L.U32 R2, R3, 0x1f, RZ ;  /* 0x0000001f03027819 */ /* 0x000fe400000006ff */
[----:B0-----:R-:W-:-:S05]  /*8410*/  LEA R5, R5, R0, 0x18 ;  /* 0x0000000005057211 */ /* 0x001fca00078ec0ff */
[----:B------:R-:W-:-:S04]  /*8420*/  VIADD R5, R5, 0x28 ;  /* 0x0000002805057836 */ /* 0x000fc80000000000 */
[C---:B------:R-:W-:Y:S02]  /*8430*/  IMAD R7, R8.reuse, 0x8, R5 ;  /* 0x0000000808077824 */ /* 0x040fe400078e0205 */
[----:B------:R-:W-:Y:S02]  /*8440*/  VIADD R8, R8, 0x1 ;  /* 0x0000000108087836 */ /* 0x000fe40000000000 */
[----:B------:R-:W0:Y:S03]  /*8450*/  SYNCS.PHASECHK.TRANS64.TRYWAIT P0, [R7+URZ], R2 ;  /* 0x00000002070075a7 */ /* 0x000e26000800017f */
[----:B------:R-:W-:-:S04]  /*8460*/  ISETP.NE.AND P1, PT, R8, 0x5, PT ;  /* 0x000000050800780c */ /* 0x000fc80003f25270 */
[----:B------:R-:W-:Y:S02]  /*8470*/  SEL R0, RZ, 0x1, P1 ;  /* 0x00000001ff007807 */ /* 0x000fe40000800000 */
[----:B------:R-:W-:Y:S02]  /*8480*/  SEL R8, R8, RZ, P1 ;  /* 0x000000ff08087207 */ /* 0x000fe40000800000 */
[----:B------:R-:W-:-:S03]  /*8490*/  LOP3.LUT R9, R3, R0, RZ, 0x3c, !PT ;  /* 0x0000000003097212 */ /* 0x000fc600078e3cff */
[----:B------:R-:W-:Y:S01]  /*84a0*/  IMAD R6, R8, 0x8, R5 ;  /* 0x0000000808067824 */ /* 0x000fe200078e0205 */
[----:B------:R-:W-:Y:S01]  /*84b0*/  SHF.L.U32 R3, R9, 0x1f, RZ ;  /* 0x0000001f09037819 */ /* 0x000fe200000006ff */
[----:B0-----:R-:W-:Y:S06]  /*84c0*/  @!P0 BRA `(.L_x_180) ;  /* 0x0000000400008947 */ /* 0x001fec0003800000 */
.L_x_192:
[----:B------:R-:W1:Y:S01]  /*84d0*/  SYNCS.PHASECHK.TRANS64.TRYWAIT P0, [R6+URZ], R3 ;  /* 0x00000003060075a7 */ /* 0x000e62000800017f */
[----:B------:R-:W-:-:S05]  /*84e0*/  VIADD R0, R8, 0x1 ;  /* 0x0000000108007836 */ /* 0x000fca0000000000 */
[----:B------:R-:W-:-:S04]  /*84f0*/  ISETP.NE.AND P1, PT, R0, 0x5, PT ;  /* 0x000000050000780c */ /* 0x000fc80003f25270 */
[----:B0-----:R-:W-:Y:S02]  /*8500*/  SEL R2, RZ, 0x1, P1 ;  /* 0x00000001ff027807 */ /* 0x001fe40000800000 */
[----:B------:R-:W-:Y:S02]  /*8510*/  SEL R0, R0, RZ, P1 ;  /* 0x000000ff00007207 */ /* 0x000fe40000800000 */
[----:B------:R-:W-:-:S03]  /*8520*/  LOP3.LUT R9, R9, R2, RZ, 0x3c, !PT ;  /* 0x0000000209097212 */ /* 0x000fc600078e3cff */
[----:B------:R-:W-:Y:S01]  /*8530*/  IMAD R7, R0, 0x8, R5 ;  /* 0x0000000800077824 */ /* 0x000fe200078e0205 */
[----:B------:R-:W-:Y:S01]  /*8540*/  SHF.L.U32 R4, R9, 0x1f, RZ ;  /* 0x0000001f09047819 */ /* 0x000fe200000006ff */
[----:B-1----:R-:W-:Y:S06]  /*8550*/  @!P0 BRA `(.L_x_181) ;  /* 0x0000000000f08947 */ /* 0x002fec0003800000 */
.L_x_193:
[----:B------:R-:W1:Y:S01]  /*8560*/  SYNCS.PHASECHK.TRANS64.TRYWAIT P0, [R7+URZ], R4 ;  /* 0x00000004070075a7 */ /* 0x000e62000800017f */
[----:B------:R-:W-:-:S05]  /*8570*/  VIADD R0, R0, 0x1 ;  /* 0x0000000100007836 */ /* 0x000fca0000000000 */
[----:B------:R-:W-:-:S04]  /*8580*/  ISETP.NE.AND P1, PT, R0, 0x5, PT ;  /* 0x000000050000780c */ /* 0x000fc80003f25270 */
[----:B------:R-:W-:Y:S02]  /*8590*/  SEL R2, RZ, 0x1, P1 ;  /* 0x00000001ff027807 */ /* 0x000fe40000800000 */
[----:B------:R-:W-:Y:S02]  /*85a0*/  SEL R0, R0, RZ, P1 ;  /* 0x000000ff00007207 */ /* 0x000fe40000800000 */
[----:B------:R-:W-:-:S03]  /*85b0*/  LOP3.LUT R9, R9, R2, RZ, 0x3c, !PT ;  /* 0x0000000209097212 */ /* 0x000fc600078e3cff */
[----:B0-----:R-:W-:Y:S01]  /*85c0*/  IMAD R6, R0, 0x8, R5 ;  /* 0x0000000800067824 */ /* 0x001fe200078e0205 */
[----:B------:R-:W-:Y:S01]  /*85d0*/  SHF.L.U32 R3, R9, 0x1f, RZ ;  /* 0x0000001f09037819 */ /* 0x000fe200000006ff */
[----:B-1----:R-:W-:Y:S06]  /*85e0*/  @!P0 BRA `(.L_x_182) ;  /* 0x0000000000e08947 */ /* 0x002fec0003800000 */
.L_x_194:
[----:B------:R-:W1:Y:S01]  /*85f0*/  SYNCS.PHASECHK.TRANS64.TRYWAIT P0, [R6+URZ], R3 ;  /* 0x00000003060075a7 */ /* 0x000e62000800017f */
[----:B------:R-:W-:-:S05]  /*8600*/  VIADD R0, R0, 0x1 ;  /* 0x0000000100007836 */ /* 0x000fca0000000000 */
[----:B------:R-:W-:-:S04]  /*8610*/  ISETP.NE.AND P1, PT, R0, 0x5, PT ;  /* 0x000000050000780c */ /* 0x000fc80003f25270 */
[----:B------:R-:W-:Y:S02]  /*8620*/  SEL R2, RZ, 0x1, P1 ;  /* 0x00000001ff027807 */ /* 0x000fe40000800000 */
[----:B------:R-:W-:Y:S02]  /*8630*/  SEL R0, R0, RZ, P1 ;  /* 0x000000ff00007207 */ /* 0x000fe40000800000 */
[----:B------:R-:W-:Y:S01]  /*8640*/  LOP3.LUT R2, R9, R2, RZ, 0x3c, !PT ;  /* 0x0000000209027212 */ /* 0x000fe200078e3cff */
[----:B-1----:R-:W-:Y:S06]  /*8650*/  @!P0 BRA `(.L_x_183) ;  /* 0x0000000000d88947 */ /* 0x002fec0003800000 */
.L_x_195:
[----:B------:R-:W-:Y:S01]  /*8660*/  IMAD R5, R0, 0x8, R5 ;  /* 0x0000000800057824 */ /* 0x000fe200078e0205 */
[----:B------:R-:W-:-:S07]  /*8670*/  SHF.L.U32 R0, R2, 0x1f, RZ ;  /* 0x0000001f02007819 */ /* 0x000fce00000006ff */
.L_x_184:
[----:B--2---:R2:W3:Y:S02]  /*8680*/  SYNCS.PHASECHK.TRANS64.TRYWAIT P0, [R5+URZ], R0 ;  /* 0x00000000050075a7 */ /* 0x0044e4000800017f */
[----:B---3--:R-:W-:Y:S05]  /*8690*/  @!P0 NANOSLEEP.SYNCS 0x989680 ;  /* 0x009896800000895d */ /* 0x008fea0003900000 */
[----:B------:R-:W3:Y:S02]  /*86a0*/  @!P0 SYNCS.PHASECHK.TRANS64 P0, [R5+URZ], R0 ;  /* 0x00000000050085a7 */ /* 0x000ee4000800007f */
[----:B---3--:R-:W-:Y:S05]  /*86b0*/  @!P0 BRA `(.L_x_184) ;  /* 0xfffffffc00f08947 */ /* 0x008fea000383ffff */
.L_x_178:
[----:B------:R-:W-:Y:S05]  /*86c0*/  BSYNC B0 ;  /* 0x0000000000007941 */ /* 0x000fea0003800000 */
.L_x_177:
[----:B------:R-:W-:Y:S05]  /*86d0*/  EXIT ;  /* 0x000000000000794d */ /* 0x000fea0003800000 */
.L_x_21:
[----:B-1----:R1:W2:Y:S02]  /*86e0*/  SYNCS.PHASECHK.TRANS64.TRYWAIT P1, [R3+URZ], R0 ;  /* 0x00000000030075a7 */ /* 0x0022a4000802017f */
[----:B--2---:R-:W-:Y:S05]  /*86f0*/  @!P1 NANOSLEEP.SYNCS 0x989680 ;  /* 0x009896800000995d */ /* 0x004fea0003900000 */
[----:B------:R-:W2:Y:S02]  /*8700*/  @!P1 SYNCS.PHASECHK.TRANS64 P1, [R3+URZ], R0 ;  /* 0x00000000030095a7 */ /* 0x000ea4000802007f */
[----:B--2---:R-:W-:Y:S05]  /*8710*/  @!P1 BRA `(.L_x_21) ;  /* 0xfffffffc00f09947 */ /* 0x004fea000383ffff */
[----:B------:R-:W-:Y:S05]  /*8720*/  BRA `(.L_x_20) ;  /* 0xffffff9000147947 */ /* 0x000fea000383ffff */
.L_x_26:
[----:B-1----:R1:W2:Y:S02]  /*8730*/  SYNCS.PHASECHK.TRANS64.TRYWAIT P1, [R5+URZ], R4 ;  /* 0x00000004050075a7 */ /* 0x0022a4000802017f */
[----:B--2---:R-:W-:Y:S05]  /*8740*/  @!P1 NANOSLEEP.SYNCS 0x989680 ;  /* 0x009896800000995d */ /* 0x004fea0003900000 */
[----:B------:R-:W2:Y:S02]  /*8750*/  @!P1 SYNCS.PHASECHK.TRANS64 P1, [R5+URZ], R4 ;  /* 0x00000004050095a7 */ /* 0x000ea4000802007f */
[----:B--2---:R-:W-:Y:S05]  /*8760*/  @!P1 BRA `(.L_x_26) ;  /* 0xfffffffc00f09947 */ /* 0x004fea000383ffff */
[----:B------:R-:W-:Y:S05]  /*8770*/  BRA `(.L_x_25) ;  /* 0xffffff9000e87947 */ /* 0x000fea000383ffff */
.L_x_165:
[----:B------:R-:W-:Y:S01]  /*8780*/  BSSY B1, `(.L_x_185) ;  /* 0x0000006000017945 */ /* 0x000fe20003800000 */
[----:B------:R-:W-:-:S07]  /*8790*/  IMAD.MOV.U32 R15, RZ, RZ, -0x1 ;  /* 0xffffffffff0f7424 */ /* 0x000fce00078e00ff */
[----:B------:R-:W-:Y:S05]  /*87a0*/  WARPSYNC.COLLECTIVE R15, `(.L_x_186) ;  /* 0x000000000f0c7348 */ /* 0x000fea0003c00000 */
[----:B------:R-:W-:Y:S02]  /*87b0*/  ELECT P6, UR62, PT ;  /* 0x00000000003e782f */ /* 0x000fe400038c0000 */
[----:B------:R-:W-:Y:S01]  /*87c0*/  MOV R14, UR62 ;  /* 0x0000003e000e7c02 */ /* 0x000fe20008000f00 */
[----:B------:R-:W-:Y:S10]  /*87d0*/  ENDCOLLECTIVE ;  /* 0x000000000000791b */ /* 0x000ff40003800000 */
.L_x_186:
[----:B------:R-:W-:Y:S05]  /*87e0*/  BSYNC B1 ;  /* 0x0000000000017941 */ /* 0x000fea0003800000 */
.L_x_185:
[----:B------:R-:W-:Y:S05]  /*87f0*/  BRA `(.L_x_187) ;  /* 0xfffffff000147947 */ /* 0x000fea000383ffff */
.L_x_168:
[----:B-1----:R1:W2:Y:S02]  /*8800*/  SYNCS.PHASECHK.TRANS64.TRYWAIT P0, [R23+URZ+0x28], R14 ;  /* 0x0000280e170075a7 */ /* 0x0022a4000800017f */
[----:B--2---:R-:W-:Y:S05]  /*8810*/  @!P0 NANOSLEEP.SYNCS 0x989680 ;  /* 0x009896800000895d */ /* 0x004fea0003900000 */
[----:B------:R-:W2:Y:S02]  /*8820*/  @!P0 SYNCS.PHASECHK.TRANS64 P0, [R23+URZ+0x28], R14 ;  /* 0x0000280e170085a7 */ /* 0x000ea4000800007f */
[----:B--2---:R-:W-:Y:S05]  /*8830*/  @!P0 BRA `(.L_x_168) ;  /* 0xfffffffc00f08947 */ /* 0x004fea000383ffff */
[----:B------:R-:W-:Y:S05]  /*8840*/  BRA `(.L_x_188) ;  /* 0xfffffff000547947 */ /* 0x000fea000383ffff */
.L_x_176:
[----:B------:R-:W-:Y:S01]  /*8850*/  BSSY B0, `(.L_x_189) ;  /* 0x0000006000007945 */ /* 0x000fe20003800000 */
[----:B------:R-:W-:-:S07]  /*8860*/  IMAD.MOV.U32 R15, RZ, RZ, -0x1 ;  /* 0xffffffffff0f7424 */ /* 0x000fce00078e00ff */
[----:B------:R-:W-:Y:S05]  /*8870*/  WARPSYNC.COLLECTIVE R15, `(.L_x_190) ;  /* 0x000000000f0c7348 */ /* 0x000fea0003c00000 */
[----:B------:R-:W-:Y:S02]  /*8880*/  ELECT P6, UR62, PT ;  /* 0x00000000003e782f */ /* 0x000fe400038c0000 */
[----:B------:R-:W-:Y:S01]  /*8890*/  MOV R14, UR62 ;  /* 0x0000003e000e7c02 */ /* 0x000fe20008000f00 */
[----:B------:R-:W-:Y:S10]  /*88a0*/  ENDCOLLECTIVE ;  /* 0x000000000000791b */ /* 0x000ff40003800000 */
.L_x_190:
[----:B------:R-:W-:Y:S05]  /*88b0*/  BSYNC B0 ;  /* 0x0000000000007941 */ /* 0x000fea0003800000 */
.L_x_189:
[----:B------:R-:W-:Y:S05]  /*88c0*/  BRA `(.L_x_191) ;  /* 0xfffffff800ac7947 */ /* 0x000fea000383ffff */
.L_x_180:
[----:B0-----:R0:W1:Y:S02]  /*88d0*/  SYNCS.PHASECHK.TRANS64.TRYWAIT P0, [R7+URZ], R2 ;  /* 0x00000002070075a7 */ /* 0x001064000800017f */
[----:B-1----:R-:W-:Y:S05]  /*88e0*/  @!P0 NANOSLEEP.SYNCS 0x989680 ;  /* 0x009896800000895d */ /* 0x002fea0003900000 */
[----:B------:R-:W1:Y:S02]  /*88f0*/  @!P0 SYNCS.PHASECHK.TRANS64 P0, [R7+URZ], R2 ;  /* 0x00000002070085a7 */ /* 0x000e64000800007f */
[----:B-1----:R-:W-:Y:S05]  /*8900*/  @!P0 BRA `(.L_x_180) ;  /* 0xfffffffc00f08947 */ /* 0x002fea000383ffff */
[----:B------:R-:W-:Y:S05]  /*8910*/  BRA `(.L_x_192) ;  /* 0xfffffff800ec7947 */ /* 0x000fea000383ffff */
.L_x_181:
[----:B0-----:R0:W1:Y:S02]  /*8920*/  SYNCS.PHASECHK.TRANS64.TRYWAIT P0, [R6+URZ], R3 ;  /* 0x00000003060075a7 */ /* 0x001064000800017f */
[----:B-1----:R-:W-:Y:S05]  /*8930*/  @!P0 NANOSLEEP.SYNCS 0x989680 ;  /* 0x009896800000895d */ /* 0x002fea0003900000 */
[----:B------:R-:W1:Y:S02]  /*8940*/  @!P0 SYNCS.PHASECHK.TRANS64 P0, [R6+URZ], R3 ;  /* 0x00000003060085a7 */ /* 0x000e64000800007f */
[----:B-1----:R-:W-:Y:S05]  /*8950*/  @!P0 BRA `(.L_x_181) ;  /* 0xfffffffc00f08947 */ /* 0x002fea000383ffff */
[----:B------:R-:W-:Y:S05]  /*8960*/  BRA `(.L_x_193) ;  /* 0xfffffff800fc7947 */ /* 0x000fea000383ffff */
.L_x_182:
[----:B0-----:R0:W1:Y:S02]  /*8970*/  SYNCS.PHASECHK.TRANS64.TRYWAIT P0, [R7+URZ], R4 ;  /* 0x00000004070075a7 */ /* 0x001064000800017f */
[----:B-1----:R-:W-:Y:S05]  /*8980*/  @!P0 NANOSLEEP.SYNCS 0x989680 ;  /* 0x009896800000895d */ /* 0x002fea0003900000 */
[----:B------:R-:W1:Y:S02]  /*8990*/  @!P0 SYNCS.PHASECHK.TRANS64 P0, [R7+URZ], R4 ;  /* 0x00000004070085a7 */ /* 0x000e64000800007f */
[----:B-1----:R-:W-:Y:S05]  /*89a0*/  @!P0 BRA `(.L_x_182) ;  /* 0xfffffffc00f08947 */ /* 0x002fea000383ffff */
[----:B------:R-:W-:Y:S05]  /*89b0*/  BRA `(.L_x_194) ;  /* 0xfffffffc000c7947 */ /* 0x000fea000383ffff */
.L_x_183:
[----:B-1----:R1:W2:Y:S02]  /*89c0*/  SYNCS.PHASECHK.TRANS64.TRYWAIT P0, [R6+URZ], R3 ;  /* 0x00000003060075a7 */ /* 0x0022a4000800017f */
[----:B--2---:R-:W-:Y:S05]  /*89d0*/  @!P0 NANOSLEEP.SYNCS 0x989680 ;  /* 0x009896800000895d */ /* 0x004fea0003900000 */
[----:B------:R-:W2:Y:S02]  /*89e0*/  @!P0 SYNCS.PHASECHK.TRANS64 P0, [R6+URZ], R3 ;  /* 0x00000003060085a7 */ /* 0x000ea4000800007f */
[----:B--2---:R-:W-:Y:S05]  /*89f0*/  @!P0 BRA `(.L_x_183) ;  /* 0xfffffffc00f08947 */ /* 0x004fea000383ffff */
[----:B------:R-:W-:Y:S05]  /*8a00*/  BRA `(.L_x_195) ;  /* 0xfffffffc00147947 */ /* 0x000fea000383ffff */
.L_x_196:
[----:B------:R-:W-:-:S00]  /*8a10*/  BRA `(.L_x_196) ;  /* 0xfffffffc00fc7947 */ /* 0x000fc0000383ffff */
[----:B------:R-:W-:-:S00]  /*8a20*/  NOP ;  /* 0x0000000000007918 */ /* 0x000fc00000000000 */
        /* <DEDUP_REMOVED lines=13> */
.L_x_197:


//--------------------- .nv.global.init           --------------------------
	.section	.nv.global.init,"aw",@progbits
.nv.global.init:
	.type		$str$22,@object
	.size		$str$22,($str$23 - $str$22)
$str$22:
        /*0000*/ 	.byte	0x6b, 0x5f, 0x74, 0x69, 0x6c, 0x65, 0x5f, 0x63, 0x6f, 0x75, 0x6e, 0x74, 0x20, 0x3e, 0x3d, 0x20
        /*0010*/ 	.byte	0x31, 0x00
	.type		$str$23,@object
	.size		$str$23,(__unnamed_1 - $str$23)
$str$23:
        /*0012*/ 	.byte	0x2f, 0x74, 0x6d, 0x70, 0x2f, 0x63, 0x75, 0x74, 0x6c, 0x61, 0x73, 0x73, 0x5f, 0x73, 0x77, 0x65
        /*0022*/ 	.byte	0x65, 0x70, 0x5f, 0x73, 0x72, 0x63, 0x2f, 0x69, 0x6e, 0x63, 0x6c, 0x75, 0x64, 0x65, 0x2f, 0x63
        /*0032*/ 	.byte	0x75, 0x74, 0x6c, 0x61, 0x73, 0x73, 0x2f, 0x67, 0x65, 0x6d, 0x6d, 0x2f, 0x63, 0x6f, 0x6c, 0x6c
        /*0042*/ 	.byte	0x65, 0x63, 0x74, 0x69, 0x76, 0x65, 0x2f, 0x73, 0x6d, 0x39, 0x30, 0x5f, 0x6d, 0x6d, 0x61, 0x5f
        /*0052*/ 	.byte	0x74, 0x6d, 0x61, 0x5f, 0x67, 0x6d, 0x6d, 0x61, 0x5f, 0x73, 0x73, 0x5f, 0x77, 0x61, 0x72, 0x70
        /*0062*/ 	.byte	0x73, 0x70, 0x65, 0x63, 0x69, 0x61, 0x6c, 0x69, 0x7a, 0x65, 0x64, 0x2e, 0x68, 0x70, 0x70, 0x00
	.type		__unnamed_1,@object
	.size		__unnamed_1,(.L_0 - __unnamed_1)
__unnamed_1:
        /*0072*/ 	.byte	0x76, 0x6f, 0x69, 0x64, 0x20, 0x63, 0x75, 0x74, 0x6c, 0x61, 0x73, 0x73, 0x3a, 0x3a, 0x67, 0x65
        /* <DEDUP_REMOVED lines=180> */
        /*0bc2*/ 	.byte	0x65, 0x3a, 0x3a, 0x69, 0x64, 0x65, 0x6e, 0x74, 0x69, 0x74, 0x79, 0x5d, 0x00
.L_0:


//--------------------- .nv.shared._ZN7cutlass13device_kernelINS_4gemm6kernel13GemmUniversalIN4cute5tupleIJiiiiEEENS1_10collective13CollectiveMmaINS1_34MainloopSm90TmaGmmaWarpSpecializedILi5ENS5_IJNS4_1CILi1EEENSA_ILi2EEESB_EEENS1_35KernelTmaWarpSpecializedCooperativeEEENS5_IJNSA_ILi256EEENSA_ILi64EEENSA_ILi32EEEEEENS_10bfloat16_tENS5_IJlSB_lEEESK_SL_NS4_8TiledMMAINS4_8MMA_AtomIJNS4_4SM904GMMA27MMA_64x64x16_F32BF16BF16_SSILNSP_5MajorE0ELSR_0ELNSP_7ScaleInE1ELSS_1EEEEEENS4_6LayoutINS5_IJSC_SB_SB_EEENS5_IJSB_NSA_ILi0EEESX_EEEEENS5_IJNS4_10UnderscoreES10_S10_EEEEENS4_23SM90_TMA_LOAD_MULTICASTENS4_14ComposedLayoutINS4_7SwizzleILi2ELi4ELi3EEENS4_18smem_ptr_flag_bitsILi16EEENSV_INS5_IJNSA_ILi8EEESI_EEENS5_IJSI_SB_EEEEEEEvNS4_8identityENS4_13SM90_TMA_LOADES1D_vS1E_EENS_8epilogue10collective6detail29Sm90TmaWarpSpecializedAdapterINS1I_15DefaultEpilogueISK_SL_SL_NS1H_6thread17LinearCombinationISK_Li1EffLNS1M_9ScaleType4KindE0ELNS_15FloatRoundStyleE2ESK_EENS1_15EpilogueDefaultEEEEEvvEEEEvNT_6ParamsE --------------------------
	.section	.nv.shared._ZN7cutlass13device_kernelINS_4gemm6kernel13GemmUniversalIN4cute5tupleIJiiiiEEENS1_10collective13CollectiveMmaINS1_34MainloopSm90TmaGmmaWarpSpecializedILi5ENS5_IJNS4_1CILi1EEENSA_ILi2EEESB_EEENS1_35KernelTmaWarpSpecializedCooperativeEEENS5_IJNSA_ILi256EEENSA_ILi64EEENSA_ILi32EEEEEENS_10bfloat16_tENS5_IJlSB_lEEESK_SL_NS4_8TiledMMAINS4_8MMA_AtomIJNS4_4SM904GMMA27MMA_64x64x16_F32BF16BF16_SSILNSP_5MajorE0ELSR_0ELNSP_7ScaleInE1ELSS_1EEEEEENS4_6LayoutINS5_IJSC_SB_SB_EEENS5_IJSB_NSA_ILi0EEESX_EEEEENS5_IJNS4_10UnderscoreES10_S10_EEEEENS4_23SM90_TMA_LOAD_MULTICASTENS4_14ComposedLayoutINS4_7SwizzleILi2ELi4ELi3EEENS4_18smem_ptr_flag_bitsILi16EEENSV_INS5_IJNSA_ILi8EEESI_EEENS5_IJSI_SB_EEEEEEEvNS4_8identityENS4_13SM90_TMA_LOADES1D_vS1E_EENS_8epilogue10collective6detail29Sm90TmaWarpSpecializedAdapterINS1I_15DefaultEpilogueISK_SL_SL_NS1H_6thread17LinearCombinationISK_Li1EffLNS1M_9ScaleType4KindE0ELNS_15FloatRoundStyleE2ESK_EENS1_15EpilogueDefaultEEEEEvvEEEEvNT_6ParamsE,"aw",@nobits
	.sectionflags	@""
	.align	16
	.zero		1024


//--------------------- .nv.shared.reserved.0     --------------------------
	.section	.nv.shared.reserved.0,"aw",@nobits
	.weak		__nv_reservedSMEM_offset_0_alias
	.size		__nv_reservedSMEM_offset_0_alias, 0, 0
	.other		__nv_reservedSMEM_offset_0_alias,@"STO_CUDA_RESERVED_SHARED STV_DEFAULT"
__nv_reservedSMEM_offset_0_alias:
	.zero		0


//--------------------- .nv.global                --------------------------
	.section	.nv.global,"aw",@nobits
.nv.global:
	.type		_ZN39_INTERNAL_71a63b63_4_k_cu_30700c18_30974cute1_E,@object
	.size		_ZN39_INTERNAL_71a63b63_4_k_cu_30700c18_30974cute1_E,(_ZN39_INTERNAL_71a63b63_4_k_cu_30700c18_30974cuda3std3__45__cpo6cbeginE - _ZN39_INTERNAL_71a63b63_4_k_cu_30700c18_30974cute1_E)
_ZN39_INTERNAL_71a63b63_4_k_cu_30700c18_30974cute1_E:
	.zero		1
	.type		_ZN39_INTERNAL_71a63b63_4_k_cu_30700c18_30974cuda3std3__45__cpo6cbeginE,@object
	.size		_ZN39_INTERNAL_71a63b63_4_k_cu_30700c18_30974cuda3std3__45__cpo6cbeginE,(_ZN39_INTERNAL_71a63b63_4_k_cu_30700c18_30974cuda3std3__48in_placeE - _ZN39_INTERNAL_71a63b63_4_k_cu_30700c18_30974cuda3std3__45__cpo6cbeginE)
_ZN39_INTERNAL_71a63b63_4_k_cu_30700c18_30974cuda3std3__45__cpo6cbeginE:
	.zero		1
	.type		_ZN39_INTERNAL_71a63b63_4_k_cu_30700c18_30974cuda3std3__48in_placeE,@object
	.size		_ZN39_INTERNAL_71a63b63_4_k_cu_30700c18_30974cuda3std3__48in_placeE,(_ZN39_INTERNAL_71a63b63_4_k_cu_30700c18_30974cuda3std6ranges3__45__cpo9iter_moveE - _ZN39_INTERNAL_71a63b63_4_k_cu_30700c18_30974cuda3std3__48in_placeE)
_ZN39_INTERNAL_71a63b63_4_k_cu_30700c18_30974cuda3std3__48in_placeE:
	.zero		1
	.type		_ZN39_INTERNAL_71a63b63_4_k_cu_30700c18_30974cuda3std6ranges3__45__cpo9iter_moveE,@object
	.size		_ZN39_INTERNAL_71a63b63_4_k_cu_30700c18_30974cuda3std6ranges3__45__cpo9iter_moveE,(_ZN39_INTERNAL_71a63b63_4_k_cu_30700c18_30974cuda3std3__45__cpo5beginE - _ZN39_INTERNAL_71a63b63_4_k_cu_30700c18_30974cuda3std6ranges3__45__cpo9iter_moveE)
_ZN39_INTERNAL_71a63b63_4_k_cu_30700c18_30974cuda3std6ranges3__45__cpo9iter_moveE:
	.zero		1
	.type		_ZN39_INTERNAL_71a63b63_4_k_cu_30700c18_30974cuda3std3__45__cpo5beginE,@object
	.size		_ZN39_INTERNAL_71a63b63_4_k_cu_30700c18_30974cuda3std3__45__cpo5beginE,(_ZN39_INTERNAL_71a63b63_4_k_cu_30700c18_30974cuda3std3__441_GLOBAL__N__71a63b63_4_k_cu_30700c18_30976ignoreE - _ZN39_INTERNAL_71a63b63_4_k_cu_30700c18_30974cuda3std3__45__cpo5beginE)
_ZN39_INTERNAL_71a63b63_4_k_cu_30700c18_30974cuda3std3__45__cpo5beginE:
	.zero		1
	.type		_ZN39_INTERNAL_71a63b63_4_k_cu_30700c18_30974cuda3std3__441_GLOBAL__N__71a63b63_4_k_cu_30700c18_30976ignoreE,@object
	.size		_ZN39_INTERNAL_71a63b63_4_k_cu_30700c18_30974cuda3std3__441_GLOBAL__N__71a63b63_4_k_cu_30700c18_30976ignoreE,(_ZN39_INTERNAL_71a63b63_4_k_cu_30700c18_30974cute7productE - _ZN39_INTERNAL_71a63b63_4_k_cu_30700c18_30974cuda3std3__441_GLOBAL__N__71a63b63_4_k_cu_30700c18_30976ignoreE)
_ZN39_INTERNAL_71a63b63_4_k_cu_30700c18_30974cuda3std3__441_GLOBAL__N__71a63b63_4_k_cu_30700c18_30976ignoreE:
	.zero		1
	.type		_ZN39_INTERNAL_71a63b63_4_k_cu_30700c18_30974cute7productE,@object
	.size		_ZN39_INTERNAL_71a63b63_4_k_cu_30700c18_30974cute7productE,(_ZN39_INTERNAL_71a63b63_4_k_cu_30700c18_30974cuda3std3__45__cpo3endE - _ZN39_INTERNAL_71a63b63_4_k_cu_30700c18_30974cute7productE)
_ZN39_INTERNAL_71a63b63_4_k_cu_30700c18_30974cute7productE:
	.zero		1
	.type		_ZN39_INTERNAL_71a63b63_4_k_cu_30700c18_30974cuda3std3__45__cpo3endE,@object
	.size		_ZN39_INTERNAL_71a63b63_4_k_cu_30700c18_30974cuda3std3__45__cpo3endE,(_ZN39_INTERNAL_71a63b63_4_k_cu_30700c18_30974cuda3std3__419piecewise_constructE - _ZN39_INTERNAL_71a63b63_4_k_cu_30700c18_30974cuda3std3__45__cpo3endE)
_ZN39_INTERNAL_71a63b63_4_k_cu_30700c18_30974cuda3std3__45__cpo3endE:
	.zero		1
	.type		_ZN39_INTERNAL_71a63b63_4_k_cu_30700c18_30974cuda3std3__419piecewise_constructE,@object
	.size		_ZN39_INTERNAL_71a63b63_4_k_cu_30700c18_30974cuda3std3__419piecewise_constructE,(_ZN39_INTERNAL_71a63b63_4_k_cu_30700c18_30974cuda3std3__45__cpo4cendE - _ZN39_INTERNAL_71a63b63_4_k_cu_30700c18_30974cuda3std3__419piecewise_constructE)
_ZN39_INTERNAL_71a63b63_4_k_cu_30700c18_30974cuda3std3__419piecewise_constructE:
	.zero		1
	.type		_ZN39_INTERNAL_71a63b63_4_k_cu_30700c18_30974cuda3std3__45__cpo4cendE,@object
	.size		_ZN39_INTERNAL_71a63b63_4_k_cu_30700c18_30974cuda3std3__45__cpo4cendE,(_ZN39_INTERNAL_71a63b63_4_k_cu_30700c18_30974cuda3std6ranges3__45__cpo4swapE - _ZN39_INTERNAL_71a63b63_4_k_cu_30700c18_30974cuda3std3__45__cpo4cendE)
_ZN39_INTERNAL_71a63b63_4_k_cu_30700c18_30974cuda3std3__45__cpo4cendE:
	.zero		1
	.type		_ZN39_INTERNAL_71a63b63_4_k_cu_30700c18_30974cuda3std6ranges3__45__cpo4swapE,@object
	.size		_ZN39_INTERNAL_71a63b63_4_k_cu_30700c18_30974cuda3std6ranges3__45__cpo4swapE,(.L_8 - _ZN39_INTERNAL_71a63b63_4_k_cu_30700c18_30974cuda3std6ranges3__45__cpo4swapE)
_ZN39_INTERNAL_71a63b63_4_k_cu_30700c18_30974cuda3std6ranges3__45__cpo4swapE:
	.zero		1
.L_8:


//--------------------- .nv.constant0._ZN7cutlass13device_kernelINS_4gemm6kernel13GemmUniversalIN4cute5tupleIJiiiiEEENS1_10collective13CollectiveMmaINS1_34MainloopSm90TmaGmmaWarpSpecializedILi5ENS5_IJNS4_1CILi1EEENSA_ILi2EEESB_EEENS1_35KernelTmaWarpSpecializedCooperativeEEENS5_IJNSA_ILi256EEENSA_ILi64EEENSA_ILi32EEEEEENS_10bfloat16_tENS5_IJlSB_lEEESK_SL_NS4_8TiledMMAINS4_8MMA_AtomIJNS4_4SM904GMMA27MMA_64x64x16_F32BF16BF16_SSILNSP_5MajorE0ELSR_0ELNSP_7ScaleInE1ELSS_1EEEEEENS4_6LayoutINS5_IJSC_SB_SB_EEENS5_IJSB_NSA_ILi0EEESX_EEEEENS5_IJNS4_10UnderscoreES10_S10_EEEEENS4_23SM90_TMA_LOAD_MULTICASTENS4_14ComposedLayoutINS4_7SwizzleILi2ELi4ELi3EEENS4_18smem_ptr_flag_bitsILi16EEENSV_INS5_IJNSA_ILi8EEESI_EEENS5_IJSI_SB_EEEEEEEvNS4_8identityENS4_13SM90_TMA_LOADES1D_vS1E_EENS_8epilogue10collective6detail29Sm90TmaWarpSpecializedAdapterINS1I_15DefaultEpilogueISK_SL_SL_NS1H_6thread17LinearCombinationISK_Li1EffLNS1M_9ScaleType4KindE0ELNS_15FloatRoundStyleE2ESK_EENS1_15EpilogueDefaultEEEEEvvEEEEvNT_6ParamsE --------------------------
	.section	.nv.constant0._ZN7cutlass13device_kernelINS_4gemm6kernel13GemmUniversalIN4cute5tupleIJiiiiEEENS1_10collective13CollectiveMmaINS1_34MainloopSm90TmaGmmaWarpSpecializedILi5ENS5_IJNS4_1CILi1EEENSA_ILi2EEESB_EEENS1_35KernelTmaWarpSpecializedCooperativeEEENS5_IJNSA_ILi256EEENSA_ILi64EEENSA_ILi32EEEEEENS_10bfloat16_tENS5_IJlSB_lEEESK_SL_NS4_8TiledMMAINS4_8MMA_AtomIJNS4_4SM904GMMA27MMA_64x64x16_F32BF16BF16_SSILNSP_5MajorE0ELSR_0ELNSP_7ScaleInE1ELSS_1EEEEEENS4_6LayoutINS5_IJSC_SB_SB_EEENS5_IJSB_NSA_ILi0EEESX_EEEEENS5_IJNS4_10UnderscoreES10_S10_EEEEENS4_23SM90_TMA_LOAD_MULTICASTENS4_14ComposedLayoutINS4_7SwizzleILi2ELi4ELi3EEENS4_18smem_ptr_flag_bitsILi16EEENSV_INS5_IJNSA_ILi8EEESI_EEENS5_IJSI_SB_EEEEEEEvNS4_8identityENS4_13SM90_TMA_LOADES1D_vS1E_EENS_8epilogue10collective6detail29Sm90TmaWarpSpecializedAdapterINS1I_15DefaultEpilogueISK_SL_SL_NS1H_6thread17LinearCombinationISK_Li1EffLNS1M_9ScaleType4KindE0ELNS_15FloatRoundStyleE2ESK_EENS1_15EpilogueDefaultEEEEEvvEEEEvNT_6ParamsE,"a",@progbits
	.sectionflags	@""
	.align	4
.nv.constant0._ZN7cutlass13device_kernelINS_4gemm6kernel13GemmUniversalIN4cute5tupleIJiiiiEEENS1_10collective13CollectiveMmaINS1_34MainloopSm90TmaGmmaWarpSpecializedILi5ENS5_IJNS4_1CILi1EEENSA_ILi2EEESB_EEENS1_35KernelTmaWarpSpecializedCooperativeEEENS5_IJNSA_ILi256EEENSA_ILi64EEENSA_ILi32EEEEEENS_10bfloat16_tENS5_IJlSB_lEEESK_SL_NS4_8TiledMMAINS4_8MMA_AtomIJNS4_4SM904GMMA27MMA_64x64x16_F32BF16BF16_SSILNSP_5MajorE0ELSR_0ELNSP_7ScaleInE1ELSS_1EEEEEENS4_6LayoutINS5_IJSC_SB_SB_EEENS5_IJSB_NSA_ILi0EEESX_EEEEENS5_IJNS4_10UnderscoreES10_S10_EEEEENS4_23SM90_TMA_LOAD_MULTICASTENS4_14ComposedLayoutINS4_7SwizzleILi2ELi4ELi3EEENS4_18smem_ptr_flag_bitsILi16EEENSV_INS5_IJNSA_ILi8EEESI_EEENS5_IJSI_SB_EEEEEEEvNS4_8identityENS4_13SM90_TMA_LOADES1D_vS1E_EENS_8epilogue10collective6detail29Sm90TmaWarpSpecializedAdapterINS1I_15DefaultEpilogueISK_SL_SL_NS1H_6thread17LinearCombinationISK_Li1EffLNS1M_9ScaleType4KindE0ELNS_15FloatRoundStyleE2ESK_EENS1_15EpilogueDefaultEEEEEvvEEEEvNT_6ParamsE:
	.zero		1664


//--------------------- SYMBOLS --------------------------

	.type		.nv.reservedSmem.offset0,@object
	.size		.nv.reservedSmem.offset0,0x4
	.type		__assertfail,@function
